//
// Generated by NVIDIA NVVM Compiler
//
// Compiler Build ID: CL-36424714
// Cuda compilation tools, release 13.0, V13.0.88
// Based on NVVM 20.0.0
//

.version 9.0
.target sm_100
.address_size 64

	// .globl	_Z2MVPiS_S_ii
.global .align 1 .b8 _ZN34_INTERNAL_bc5ae419_4_k_cu_a89048fa4cuda3std3__45__cpo5beginE[1];
.global .align 1 .b8 _ZN34_INTERNAL_bc5ae419_4_k_cu_a89048fa4cuda3std3__45__cpo3endE[1];
.global .align 1 .b8 _ZN34_INTERNAL_bc5ae419_4_k_cu_a89048fa4cuda3std3__45__cpo6cbeginE[1];
.global .align 1 .b8 _ZN34_INTERNAL_bc5ae419_4_k_cu_a89048fa4cuda3std3__45__cpo4cendE[1];
.global .align 1 .b8 _ZN34_INTERNAL_bc5ae419_4_k_cu_a89048fa4cuda3std3__45__cpo6rbeginE[1];
.global .align 1 .b8 _ZN34_INTERNAL_bc5ae419_4_k_cu_a89048fa4cuda3std3__45__cpo4rendE[1];
.global .align 1 .b8 _ZN34_INTERNAL_bc5ae419_4_k_cu_a89048fa4cuda3std3__45__cpo7crbeginE[1];
.global .align 1 .b8 _ZN34_INTERNAL_bc5ae419_4_k_cu_a89048fa4cuda3std3__45__cpo5crendE[1];
.global .align 1 .b8 _ZN34_INTERNAL_bc5ae419_4_k_cu_a89048fa4cuda3std3__436_GLOBAL__N__bc5ae419_4_k_cu_a89048fa6ignoreE[1];
.global .align 1 .b8 _ZN34_INTERNAL_bc5ae419_4_k_cu_a89048fa4cuda3std3__419piecewise_constructE[1];
.global .align 1 .b8 _ZN34_INTERNAL_bc5ae419_4_k_cu_a89048fa4cuda3std3__48in_placeE[1];
.global .align 1 .b8 _ZN34_INTERNAL_bc5ae419_4_k_cu_a89048fa4cuda3std3__420unreachable_sentinelE[1];
.global .align 1 .b8 _ZN34_INTERNAL_bc5ae419_4_k_cu_a89048fa4cuda3std3__47nulloptE[1];
.global .align 1 .b8 _ZN34_INTERNAL_bc5ae419_4_k_cu_a89048fa4cuda3std3__48unexpectE[1];
.global .align 1 .b8 _ZN34_INTERNAL_bc5ae419_4_k_cu_a89048fa4cuda3std6ranges3__45__cpo4swapE[1];
.global .align 1 .b8 _ZN34_INTERNAL_bc5ae419_4_k_cu_a89048fa4cuda3std6ranges3__45__cpo9iter_moveE[1];
.global .align 1 .b8 _ZN34_INTERNAL_bc5ae419_4_k_cu_a89048fa4cuda3std6ranges3__45__cpo5beginE[1];
.global .align 1 .b8 _ZN34_INTERNAL_bc5ae419_4_k_cu_a89048fa4cuda3std6ranges3__45__cpo3endE[1];
.global .align 1 .b8 _ZN34_INTERNAL_bc5ae419_4_k_cu_a89048fa4cuda3std6ranges3__45__cpo6cbeginE[1];
.global .align 1 .b8 _ZN34_INTERNAL_bc5ae419_4_k_cu_a89048fa4cuda3std6ranges3__45__cpo4cendE[1];
.global .align 1 .b8 _ZN34_INTERNAL_bc5ae419_4_k_cu_a89048fa4cuda3std6ranges3__45__cpo7advanceE[1];
.global .align 1 .b8 _ZN34_INTERNAL_bc5ae419_4_k_cu_a89048fa4cuda3std6ranges3__45__cpo9iter_swapE[1];
.global .align 1 .b8 _ZN34_INTERNAL_bc5ae419_4_k_cu_a89048fa4cuda3std6ranges3__45__cpo4nextE[1];
.global .align 1 .b8 _ZN34_INTERNAL_bc5ae419_4_k_cu_a89048fa4cuda3std6ranges3__45__cpo4prevE[1];
.global .align 1 .b8 _ZN34_INTERNAL_bc5ae419_4_k_cu_a89048fa4cuda3std6ranges3__45__cpo4dataE[1];
.global .align 1 .b8 _ZN34_INTERNAL_bc5ae419_4_k_cu_a89048fa4cuda3std6ranges3__45__cpo5cdataE[1];
.global .align 1 .b8 _ZN34_INTERNAL_bc5ae419_4_k_cu_a89048fa4cuda3std6ranges3__45__cpo4sizeE[1];
.global .align 1 .b8 _ZN34_INTERNAL_bc5ae419_4_k_cu_a89048fa4cuda3std6ranges3__45__cpo5ssizeE[1];
.global .align 1 .b8 _ZN34_INTERNAL_bc5ae419_4_k_cu_a89048fa4cuda3std6ranges3__45__cpo8distanceE[1];
.global .align 1 .b8 _ZN34_INTERNAL_bc5ae419_4_k_cu_a89048fa6thrust24THRUST_300001_SM_1000_NS8cuda_cub3parE[1];
.global .align 1 .b8 _ZN34_INTERNAL_bc5ae419_4_k_cu_a89048fa6thrust24THRUST_300001_SM_1000_NS8cuda_cub10par_nosyncE[1];
.global .align 1 .b8 _ZN34_INTERNAL_bc5ae419_4_k_cu_a89048fa6thrust24THRUST_300001_SM_1000_NS6system6detail10sequential3seqE[1];
.global .align 1 .b8 _ZN34_INTERNAL_bc5ae419_4_k_cu_a89048fa6thrust24THRUST_300001_SM_1000_NS12placeholders2_1E[1];
.global .align 1 .b8 _ZN34_INTERNAL_bc5ae419_4_k_cu_a89048fa6thrust24THRUST_300001_SM_1000_NS12placeholders2_2E[1];
.global .align 1 .b8 _ZN34_INTERNAL_bc5ae419_4_k_cu_a89048fa6thrust24THRUST_300001_SM_1000_NS12placeholders2_3E[1];
.global .align 1 .b8 _ZN34_INTERNAL_bc5ae419_4_k_cu_a89048fa6thrust24THRUST_300001_SM_1000_NS12placeholders2_4E[1];
.global .align 1 .b8 _ZN34_INTERNAL_bc5ae419_4_k_cu_a89048fa6thrust24THRUST_300001_SM_1000_NS12placeholders2_5E[1];
.global .align 1 .b8 _ZN34_INTERNAL_bc5ae419_4_k_cu_a89048fa6thrust24THRUST_300001_SM_1000_NS12placeholders2_6E[1];
.global .align 1 .b8 _ZN34_INTERNAL_bc5ae419_4_k_cu_a89048fa6thrust24THRUST_300001_SM_1000_NS12placeholders2_7E[1];
.global .align 1 .b8 _ZN34_INTERNAL_bc5ae419_4_k_cu_a89048fa6thrust24THRUST_300001_SM_1000_NS12placeholders2_8E[1];
.global .align 1 .b8 _ZN34_INTERNAL_bc5ae419_4_k_cu_a89048fa6thrust24THRUST_300001_SM_1000_NS12placeholders2_9E[1];
.global .align 1 .b8 _ZN34_INTERNAL_bc5ae419_4_k_cu_a89048fa6thrust24THRUST_300001_SM_1000_NS12placeholders3_10E[1];
.global .align 1 .b8 _ZN34_INTERNAL_bc5ae419_4_k_cu_a89048fa6thrust24THRUST_300001_SM_1000_NS3seqE[1];

.visible .entry _Z2MVPiS_S_ii(
	.param .u64 .ptr .align 1 _Z2MVPiS_S_ii_param_0,
	.param .u64 .ptr .align 1 _Z2MVPiS_S_ii_param_1,
	.param .u64 .ptr .align 1 _Z2MVPiS_S_ii_param_2,
	.param .u32 _Z2MVPiS_S_ii_param_3,
	.param .u32 _Z2MVPiS_S_ii_param_4
)
{
	.reg .pred 	%p<11>;
	.reg .b32 	%r<148>;
	.reg .b64 	%rd<58>;

	ld.param.u64 	%rd10, [_Z2MVPiS_S_ii_param_0];
	ld.param.u64 	%rd11, [_Z2MVPiS_S_ii_param_1];
	ld.param.u64 	%rd9, [_Z2MVPiS_S_ii_param_2];
	ld.param.u32 	%r36, [_Z2MVPiS_S_ii_param_3];
	ld.param.u32 	%r37, [_Z2MVPiS_S_ii_param_4];
	cvta.to.global.u64 	%rd1, %rd11;
	cvta.to.global.u64 	%rd2, %rd10;
	mov.u32 	%r38, %tid.x;
	mov.u32 	%r39, %ctaid.x;
	mov.u32 	%r40, %ntid.x;
	mad.lo.s32 	%r1, %r39, %r40, %r38;
	setp.ge.s32 	%p1, %r1, %r37;
	@%p1 bra 	$L__BB0_15;
	setp.lt.s32 	%p2, %r36, 1;
	mov.b32 	%r147, 0;
	@%p2 bra 	$L__BB0_14;
	and.b32  	%r2, %r36, 15;
	setp.lt.u32 	%p3, %r36, 16;
	mov.b32 	%r139, 0;
	mov.u32 	%r147, %r139;
	@%p3 bra 	$L__BB0_5;
	and.b32  	%r139, %r36, 2147483632;
	neg.s32 	%r133, %r139;
	shl.b32 	%r5, %r37, 4;
	add.s64 	%rd56, %rd2, 32;
	mov.b32 	%r147, 0;
	mul.wide.s32 	%rd14, %r37, 4;
	mov.u32 	%r132, %r1;
$L__BB0_4:
	.pragma "nounroll";
	ld.global.u32 	%r45, [%rd56+-32];
	mul.wide.s32 	%rd12, %r132, 4;
	add.s64 	%rd13, %rd1, %rd12;
	ld.global.u32 	%r46, [%rd13];
	mad.lo.s32 	%r47, %r46, %r45, %r147;
	ld.global.u32 	%r48, [%rd56+-28];
	add.s64 	%rd15, %rd13, %rd14;
	ld.global.u32 	%r49, [%rd15];
	mad.lo.s32 	%r50, %r49, %r48, %r47;
	ld.global.u32 	%r51, [%rd56+-24];
	add.s64 	%rd16, %rd15, %rd14;
	ld.global.u32 	%r52, [%rd16];
	mad.lo.s32 	%r53, %r52, %r51, %r50;
	ld.global.u32 	%r54, [%rd56+-20];
	add.s64 	%rd17, %rd16, %rd14;
	ld.global.u32 	%r55, [%rd17];
	mad.lo.s32 	%r56, %r55, %r54, %r53;
	ld.global.u32 	%r57, [%rd56+-16];
	add.s64 	%rd18, %rd17, %rd14;
	ld.global.u32 	%r58, [%rd18];
	mad.lo.s32 	%r59, %r58, %r57, %r56;
	ld.global.u32 	%r60, [%rd56+-12];
	add.s64 	%rd19, %rd18, %rd14;
	ld.global.u32 	%r61, [%rd19];
	mad.lo.s32 	%r62, %r61, %r60, %r59;
	ld.global.u32 	%r63, [%rd56+-8];
	add.s64 	%rd20, %rd19, %rd14;
	ld.global.u32 	%r64, [%rd20];
	mad.lo.s32 	%r65, %r64, %r63, %r62;
	ld.global.u32 	%r66, [%rd56+-4];
	add.s64 	%rd21, %rd20, %rd14;
	ld.global.u32 	%r67, [%rd21];
	mad.lo.s32 	%r68, %r67, %r66, %r65;
	ld.global.u32 	%r69, [%rd56];
	add.s64 	%rd22, %rd21, %rd14;
	ld.global.u32 	%r70, [%rd22];
	mad.lo.s32 	%r71, %r70, %r69, %r68;
	ld.global.u32 	%r72, [%rd56+4];
	add.s64 	%rd23, %rd22, %rd14;
	ld.global.u32 	%r73, [%rd23];
	mad.lo.s32 	%r74, %r73, %r72, %r71;
	ld.global.u32 	%r75, [%rd56+8];
	add.s64 	%rd24, %rd23, %rd14;
	ld.global.u32 	%r76, [%rd24];
	mad.lo.s32 	%r77, %r76, %r75, %r74;
	ld.global.u32 	%r78, [%rd56+12];
	add.s64 	%rd25, %rd24, %rd14;
	ld.global.u32 	%r79, [%rd25];
	mad.lo.s32 	%r80, %r79, %r78, %r77;
	ld.global.u32 	%r81, [%rd56+16];
	add.s64 	%rd26, %rd25, %rd14;
	ld.global.u32 	%r82, [%rd26];
	mad.lo.s32 	%r83, %r82, %r81, %r80;
	ld.global.u32 	%r84, [%rd56+20];
	add.s64 	%rd27, %rd26, %rd14;
	ld.global.u32 	%r85, [%rd27];
	mad.lo.s32 	%r86, %r85, %r84, %r83;
	ld.global.u32 	%r87, [%rd56+24];
	add.s64 	%rd28, %rd27, %rd14;
	ld.global.u32 	%r88, [%rd28];
	mad.lo.s32 	%r89, %r88, %r87, %r86;
	ld.global.u32 	%r90, [%rd56+28];
	add.s64 	%rd29, %rd28, %rd14;
	ld.global.u32 	%r91, [%rd29];
	mad.lo.s32 	%r147, %r91, %r90, %r89;
	add.s32 	%r133, %r133, 16;
	add.s32 	%r132, %r132, %r5;
	add.s64 	%rd56, %rd56, 64;
	setp.ne.s32 	%p4, %r133, 0;
	@%p4 bra 	$L__BB0_4;
$L__BB0_5:
	setp.eq.s32 	%p5, %r2, 0;
	@%p5 bra 	$L__BB0_14;
	and.b32  	%r15, %r36, 7;
	setp.lt.u32 	%p6, %r2, 8;
	@%p6 bra 	$L__BB0_8;
	mul.wide.u32 	%rd30, %r139, 4;
	add.s64 	%rd31, %rd2, %rd30;
	ld.global.u32 	%r93, [%rd31];
	mad.lo.s32 	%r94, %r139, %r37, %r1;
	mul.wide.s32 	%rd32, %r94, 4;
	add.s64 	%rd33, %rd1, %rd32;
	ld.global.u32 	%r95, [%rd33];
	mad.lo.s32 	%r96, %r95, %r93, %r147;
	ld.global.u32 	%r97, [%rd31+4];
	mul.wide.s32 	%rd34, %r37, 4;
	add.s64 	%rd35, %rd33, %rd34;
	ld.global.u32 	%r98, [%rd35];
	mad.lo.s32 	%r99, %r98, %r97, %r96;
	ld.global.u32 	%r100, [%rd31+8];
	add.s64 	%rd36, %rd35, %rd34;
	ld.global.u32 	%r101, [%rd36];
	mad.lo.s32 	%r102, %r101, %r100, %r99;
	ld.global.u32 	%r103, [%rd31+12];
	add.s64 	%rd37, %rd36, %rd34;
	ld.global.u32 	%r104, [%rd37];
	mad.lo.s32 	%r105, %r104, %r103, %r102;
	ld.global.u32 	%r106, [%rd31+16];
	add.s64 	%rd38, %rd37, %rd34;
	ld.global.u32 	%r107, [%rd38];
	mad.lo.s32 	%r108, %r107, %r106, %r105;
	ld.global.u32 	%r109, [%rd31+20];
	add.s64 	%rd39, %rd38, %rd34;
	ld.global.u32 	%r110, [%rd39];
	mad.lo.s32 	%r111, %r110, %r109, %r108;
	ld.global.u32 	%r112, [%rd31+24];
	add.s64 	%rd40, %rd39, %rd34;
	ld.global.u32 	%r113, [%rd40];
	mad.lo.s32 	%r114, %r113, %r112, %r111;
	ld.global.u32 	%r115, [%rd31+28];
	add.s64 	%rd41, %rd40, %rd34;
	ld.global.u32 	%r116, [%rd41];
	mad.lo.s32 	%r147, %r116, %r115, %r114;
	add.s32 	%r139, %r139, 8;
$L__BB0_8:
	setp.eq.s32 	%p7, %r15, 0;
	@%p7 bra 	$L__BB0_14;
	and.b32  	%r21, %r36, 3;
	setp.lt.u32 	%p8, %r15, 4;
	@%p8 bra 	$L__BB0_11;
	mul.wide.u32 	%rd42, %r139, 4;
	add.s64 	%rd43, %rd2, %rd42;
	ld.global.u32 	%r118, [%rd43];
	mad.lo.s32 	%r119, %r139, %r37, %r1;
	mul.wide.s32 	%rd44, %r119, 4;
	add.s64 	%rd45, %rd1, %rd44;
	ld.global.u32 	%r120, [%rd45];
	mad.lo.s32 	%r121, %r120, %r118, %r147;
	ld.global.u32 	%r122, [%rd43+4];
	mul.wide.s32 	%rd46, %r37, 4;
	add.s64 	%rd47, %rd45, %rd46;
	ld.global.u32 	%r123, [%rd47];
	mad.lo.s32 	%r124, %r123, %r122, %r121;
	ld.global.u32 	%r125, [%rd43+8];
	add.s64 	%rd48, %rd47, %rd46;
	ld.global.u32 	%r126, [%rd48];
	mad.lo.s32 	%r127, %r126, %r125, %r124;
	ld.global.u32 	%r128, [%rd43+12];
	add.s64 	%rd49, %rd48, %rd46;
	ld.global.u32 	%r129, [%rd49];
	mad.lo.s32 	%r147, %r129, %r128, %r127;
	add.s32 	%r139, %r139, 4;
$L__BB0_11:
	setp.eq.s32 	%p9, %r21, 0;
	@%p9 bra 	$L__BB0_14;
	mad.lo.s32 	%r145, %r139, %r37, %r1;
	mul.wide.u32 	%rd50, %r139, 4;
	add.s64 	%rd57, %rd2, %rd50;
	neg.s32 	%r144, %r21;
$L__BB0_13:
	.pragma "nounroll";
	ld.global.u32 	%r130, [%rd57];
	mul.wide.s32 	%rd51, %r145, 4;
	add.s64 	%rd52, %rd1, %rd51;
	ld.global.u32 	%r131, [%rd52];
	mad.lo.s32 	%r147, %r131, %r130, %r147;
	add.s32 	%r145, %r145, %r37;
	add.s64 	%rd57, %rd57, 4;
	add.s32 	%r144, %r144, 1;
	setp.ne.s32 	%p10, %r144, 0;
	@%p10 bra 	$L__BB0_13;
$L__BB0_14:
	cvta.to.global.u64 	%rd53, %rd9;
	mul.wide.s32 	%rd54, %r1, 4;
	add.s64 	%rd55, %rd53, %rd54;
	st.global.u32 	[%rd55], %r147;
$L__BB0_15:
	ret;

}
	// .globl	_ZN3cub18CUB_300001_SM_10006detail11EmptyKernelIvEEvv
.visible .entry _ZN3cub18CUB_300001_SM_10006detail11EmptyKernelIvEEvv()
{


	ret;

}
	// .globl	_ZN3cub18CUB_300001_SM_10006detail8for_each13static_kernelINS2_12policy_hub_t12policy_500_tEmN6thrust24THRUST_300001_SM_1000_NS8cuda_cub20__uninitialized_fill7functorINS7_10device_ptrIiEEiEEEEvT0_T1_
.visible .entry _ZN3cub18CUB_300001_SM_10006detail8for_each13static_kernelINS2_12policy_hub_t12policy_500_tEmN6thrust24THRUST_300001_SM_1000_NS8cuda_cub20__uninitialized_fill7functorINS7_10device_ptrIiEEiEEEEvT0_T1_(
	.param .u64 _ZN3cub18CUB_300001_SM_10006detail8for_each13static_kernelINS2_12policy_hub_t12policy_500_tEmN6thrust24THRUST_300001_SM_1000_NS8cuda_cub20__uninitialized_fill7functorINS7_10device_ptrIiEEiEEEEvT0_T1__param_0,
	.param .align 8 .b8 _ZN3cub18CUB_300001_SM_10006detail8for_each13static_kernelINS2_12policy_hub_t12policy_500_tEmN6thrust24THRUST_300001_SM_1000_NS8cuda_cub20__uninitialized_fill7functorINS7_10device_ptrIiEEiEEEEvT0_T1__param_1[16]
)
.maxntid 256
{
	.reg .pred 	%p<4>;
	.reg .b16 	%rs<5>;
	.reg .b32 	%r<12>;
	.reg .b64 	%rd<16>;

	ld.param.u32 	%r3, [_ZN3cub18CUB_300001_SM_10006detail8for_each13static_kernelINS2_12policy_hub_t12policy_500_tEmN6thrust24THRUST_300001_SM_1000_NS8cuda_cub20__uninitialized_fill7functorINS7_10device_ptrIiEEiEEEEvT0_T1__param_1+8];
	ld.param.u64 	%rd4, [_ZN3cub18CUB_300001_SM_10006detail8for_each13static_kernelINS2_12policy_hub_t12policy_500_tEmN6thrust24THRUST_300001_SM_1000_NS8cuda_cub20__uninitialized_fill7functorINS7_10device_ptrIiEEiEEEEvT0_T1__param_1];
	ld.param.u64 	%rd5, [_ZN3cub18CUB_300001_SM_10006detail8for_each13static_kernelINS2_12policy_hub_t12policy_500_tEmN6thrust24THRUST_300001_SM_1000_NS8cuda_cub20__uninitialized_fill7functorINS7_10device_ptrIiEEiEEEEvT0_T1__param_0];
	mov.u32 	%r9, %ctaid.x;
	mul.wide.u32 	%rd1, %r9, 512;
	sub.s64 	%rd2, %rd5, %rd1;
	setp.lt.u64 	%p1, %rd2, 512;
	@%p1 bra 	$L__BB2_2;
	mov.u32 	%r11, %tid.x;
	cvta.to.global.u64 	%rd11, %rd4;
	cvt.u64.u32 	%rd12, %r11;
	add.s64 	%rd13, %rd1, %rd12;
	shl.b64 	%rd14, %rd13, 2;
	add.s64 	%rd15, %rd11, %rd14;
	st.global.u32 	[%rd15], %r3;
	st.global.u32 	[%rd15+1024], %r3;
	bra.uni 	$L__BB2_6;
$L__BB2_2:
	cvta.to.global.u64 	%rd6, %rd4;
	mov.u32 	%r2, %tid.x;
	cvt.u64.u32 	%rd7, %r2;
	setp.le.u64 	%p2, %rd2, %rd7;
	add.s64 	%rd8, %rd1, %rd7;
	shl.b64 	%rd9, %rd8, 2;
	add.s64 	%rd3, %rd6, %rd9;
	@%p2 bra 	$L__BB2_4;
	st.global.u32 	[%rd3], %r3;
$L__BB2_4:
	add.s32 	%r10, %r2, 256;
	cvt.u64.u32 	%rd10, %r10;
	setp.le.u64 	%p3, %rd2, %rd10;
	@%p3 bra 	$L__BB2_6;
	st.global.u32 	[%rd3+1024], %r3;
$L__BB2_6:
	ret;

}


// ===== COMPILED SASS (sm_100) =====

	.target	sm_100

	.elftype	@"ET_EXEC"


//--------------------- .note.nv.tkinfo           --------------------------
	.section	.note.nv.tkinfo,"",@"SHT_NOTE"
	.sectionflags	@"SHF_NOTE_NV_TKINFO"
	.tkinfo
        /*0018*/ 	.word	0x00000002
        /*0030*/ 	.string	""
        /*0030*/ 	.string	"ptxas"
        /*0030*/ 	.string	"Cuda compilation tools, release 13.0, V13.0.88"
        /*0030*/ 	.string	"Build cuda_13.0.r13.0/compiler.36424714_0"
        /*0030*/ 	.string	"-arch sm_100 -m 64 "



//--------------------- .note.nv.cuinfo           --------------------------
	.section	.note.nv.cuinfo,"",@"SHT_NOTE"
	.sectionflags	@"SHF_NOTE_NV_CUINFO"
        /*0018*/ 	.short	0x0002
        /*001a*/ 	.short	0x0064
        /*001c*/ 	.short	0x0082
	.zero		2


//--------------------- .nv.info                  --------------------------
	.section	.nv.info,"",@"SHT_CUDA_INFO"
	.align	4


	//----- nvinfo : EIATTR_REGCOUNT
	.align		4
        /*0000*/ 	.byte	0x04, 0x2f
        /*0002*/ 	.short	(.L_44 - .L_43)
	.align		4
.L_43:
        /*0004*/ 	.word	index@(_Z2MVPiS_S_ii)
        /*0008*/ 	.word	0x00000020


	//----- nvinfo : EIATTR_FRAME_SIZE
	.align		4
.L_44:
        /*000c*/ 	.byte	0x04, 0x11
        /*000e*/ 	.short	(.L_46 - .L_45)
	.align		4
.L_45:
        /*0010*/ 	.word	index@(_Z2MVPiS_S_ii)
        /*0014*/ 	.word	0x00000000


	//----- nvinfo : EIATTR_REGCOUNT
	.align		4
.L_46:
        /*0018*/ 	.byte	0x04, 0x2f
        /*001a*/ 	.short	(.L_48 - .L_47)
	.align		4
.L_47:
        /*001c*/ 	.word	index@(_ZN3cub18CUB_300001_SM_10006detail11EmptyKernelIvEEvv)
        /*0020*/ 	.word	0x00000004


	//----- nvinfo : EIATTR_FRAME_SIZE
	.align		4
.L_48:
        /*0024*/ 	.byte	0x04, 0x11
        /*0026*/ 	.short	(.L_50 - .L_49)
	.align		4
.L_49:
        /*0028*/ 	.word	index@(_ZN3cub18CUB_300001_SM_10006detail11EmptyKernelIvEEvv)
        /*002c*/ 	.word	0x00000000


	//----- nvinfo : EIATTR_REGCOUNT
	.align		4
.L_50:
        /*0030*/ 	.byte	0x04, 0x2f
        /*0032*/ 	.short	(.L_52 - .L_51)
	.align		4
.L_51:
        /*0034*/ 	.word	index@(_ZN3cub18CUB_300001_SM_10006detail8for_each13static_kernelINS2_12policy_hub_t12policy_500_tEmN6thrust24THRUST_300001_SM_1000_NS8cuda_cub20__uninitialized_fill7functorINS7_10device_ptrIiEEiEEEEvT0_T1_)
        /*0038*/ 	.word	0x00000008


	//----- nvinfo : EIATTR_FRAME_SIZE
	.align		4
.L_52:
        /*003c*/ 	.byte	0x04, 0x11
        /*003e*/ 	.short	(.L_54 - .L_53)
	.align		4
.L_53:
        /*0040*/ 	.word	index@(_ZN3cub18CUB_300001_SM_10006detail8for_each13static_kernelINS2_12policy_hub_t12policy_500_tEmN6thrust24THRUST_300001_SM_1000_NS8cuda_cub20__uninitialized_fill7functorINS7_10device_ptrIiEEiEEEEvT0_T1_)
        /*0044*/ 	.word	0x00000000


	//----- nvinfo : EIATTR_MIN_STACK_SIZE
	.align		4
.L_54:
        /*0048*/ 	.byte	0x04, 0x12
        /*004a*/ 	.short	(.L_56 - .L_55)
	.align		4
.L_55:
        /*004c*/ 	.word	index@(_ZN3cub18CUB_300001_SM_10006detail8for_each13static_kernelINS2_12policy_hub_t12policy_500_tEmN6thrust24THRUST_300001_SM_1000_NS8cuda_cub20__uninitialized_fill7functorINS7_10device_ptrIiEEiEEEEvT0_T1_)
        /*0050*/ 	.word	0x00000000


	//----- nvinfo : EIATTR_MIN_STACK_SIZE
	.align		4
.L_56:
        /*0054*/ 	.byte	0x04, 0x12
        /*0056*/ 	.short	(.L_58 - .L_57)
	.align		4
.L_57:
        /*0058*/ 	.word	index@(_ZN3cub18CUB_300001_SM_10006detail11EmptyKernelIvEEvv)
        /*005c*/ 	.word	0x00000000


	//----- nvinfo : EIATTR_MIN_STACK_SIZE
	.align		4
.L_58:
        /*0060*/ 	.byte	0x04, 0x12
        /*0062*/ 	.short	(.L_60 - .L_59)
	.align		4
.L_59:
        /*0064*/ 	.word	index@(_Z2MVPiS_S_ii)
        /*0068*/ 	.word	0x00000000
.L_60:


//--------------------- .nv.compat                --------------------------
	.section	.nv.compat,"",@"SHT_CUDA_COMPAT_INFO"
	.align	4
        /*0000*/ 	.byte	0x02, 0x09, 0x00, 0x00, 0x02, 0x02, 0x01, 0x00, 0x02, 0x05, 0x05, 0x00, 0x03, 0x07, 0x01, 0x01
        /*0010*/ 	.byte	0x02, 0x03, 0x00, 0x00, 0x02, 0x06, 0x01, 0x00, 0x04, 0x0b, 0x08, 0x00, 0x09, 0x00, 0x00, 0x00
        /*0020*/ 	.byte	0x00, 0x00, 0x00, 0x00


//--------------------- .nv.info._ZN3cub18CUB_300001_SM_10006detail8for_each13static_kernelINS2_12policy_hub_t12policy_500_tEmN6thrust24THRUST_300001_SM_1000_NS8cuda_cub20__uninitialized_fill7functorINS7_10device_ptrIiEEiEEEEvT0_T1_ --------------------------
	.section	.nv.info._ZN3cub18CUB_300001_SM_10006detail8for_each13static_kernelINS2_12policy_hub_t12policy_500_tEmN6thrust24THRUST_300001_SM_1000_NS8cuda_cub20__uninitialized_fill7functorINS7_10device_ptrIiEEiEEEEvT0_T1_,"",@"SHT_CUDA_INFO"
	.sectionflags	@""
	.align	4


	//----- nvinfo : EIATTR_CUDA_API_VERSION
	.align		4
        /*0000*/ 	.byte	0x04, 0x37
        /*0002*/ 	.short	(.L_62 - .L_61)
.L_61:
        /*0004*/ 	.word	0x00000082


	//----- nvinfo : EIATTR_KPARAM_INFO
	.align		4
.L_62:
        /*0008*/ 	.byte	0x04, 0x17
        /*000a*/ 	.short	(.L_64 - .L_63)
.L_63:
        /*000c*/ 	.word	0x00000000
        /*0010*/ 	.short	0x0001
        /*0012*/ 	.short	0x0008
        /*0014*/ 	.byte	0x00, 0xf0, 0x41, 0x00


	//----- nvinfo : EIATTR_KPARAM_INFO
	.align		4
.L_64:
        /*0018*/ 	.byte	0x04, 0x17
        /*001a*/ 	.short	(.L_66 - .L_65)
.L_65:
        /*001c*/ 	.word	0x00000000
        /*0020*/ 	.short	0x0000
        /*0022*/ 	.short	0x0000
        /*0024*/ 	.byte	0x00, 0xf0, 0x21, 0x00


	//----- nvinfo : EIATTR_SPARSE_MMA_MASK
	.align		4
.L_66:
        /*0028*/ 	.byte	0x03, 0x50
        /*002a*/ 	.short	0x0000


	//----- nvinfo : EIATTR_MAXREG_COUNT
	.align		4
        /*002c*/ 	.byte	0x03, 0x1b
        /*002e*/ 	.short	0x00ff


	//----- nvinfo : EIATTR_MERCURY_ISA_VERSION
	.align		4
        /*0030*/ 	.byte	0x03, 0x5f
        /*0032*/ 	.short	0x0101


	//----- nvinfo : EIATTR_VRC_CTA_INIT_COUNT
	.align		4
        /*0034*/ 	.byte	0x02, 0x4a
	.zero		1
	.zero		1


	//----- nvinfo : EIATTR_EXIT_INSTR_OFFSETS
	.align		4
        /*0038*/ 	.byte	0x04, 0x1c
        /*003a*/ 	.short	(.L_68 - .L_67)


	//   ....[0]....
.L_67:
        /*003c*/ 	.word	0x00000130


	//   ....[1]....
        /*0040*/ 	.word	0x00000230


	//   ....[2]....
        /*0044*/ 	.word	0x00000260


	//----- nvinfo : EIATTR_MAX_THREADS
	.align		4
.L_68:
        /*0048*/ 	.byte	0x04, 0x05
        /*004a*/ 	.short	(.L_70 - .L_69)
.L_69:
        /*004c*/ 	.word	0x00000100
        /*0050*/ 	.word	0x00000001
        /*0054*/ 	.word	0x00000001


	//----- nvinfo : EIATTR_CBANK_PARAM_SIZE
	.align		4
.L_70:
        /*0058*/ 	.byte	0x03, 0x19
        /*005a*/ 	.short	0x0018


	//----- nvinfo : EIATTR_PARAM_CBANK
	.align		4
        /*005c*/ 	.byte	0x04, 0x0a
        /*005e*/ 	.short	(.L_72 - .L_71)
	.align		4
.L_71:
        /*0060*/ 	.word	index@(.nv.constant0._ZN3cub18CUB_300001_SM_10006detail8for_each13static_kernelINS2_12policy_hub_t12policy_500_tEmN6thrust24THRUST_300001_SM_1000_NS8cuda_cub20__uninitialized_fill7functorINS7_10device_ptrIiEEiEEEEvT0_T1_)
        /*0064*/ 	.short	0x0380
        /*0066*/ 	.short	0x0018


	//----- nvinfo : EIATTR_SW_WAR
	.align		4
.L_72:
        /*0068*/ 	.byte	0x04, 0x36
        /*006a*/ 	.short	(.L_74 - .L_73)
.L_73:
        /*006c*/ 	.word	0x00000008
.L_74:


//--------------------- .nv.info._ZN3cub18CUB_300001_SM_10006detail11EmptyKernelIvEEvv --------------------------
	.section	.nv.info._ZN3cub18CUB_300001_SM_10006detail11EmptyKernelIvEEvv,"",@"SHT_CUDA_INFO"
	.sectionflags	@""
	.align	4


	//----- nvinfo : EIATTR_CUDA_API_VERSION
	.align		4
        /*0000*/ 	.byte	0x04, 0x37
        /*0002*/ 	.short	(.L_76 - .L_75)
.L_75:
        /*0004*/ 	.word	0x00000082


	//----- nvinfo : EIATTR_SPARSE_MMA_MASK
	.align		4
.L_76:
        /*0008*/ 	.byte	0x03, 0x50
        /*000a*/ 	.short	0x0000


	//----- nvinfo : EIATTR_MAXREG_COUNT
	.align		4
        /*000c*/ 	.byte	0x03, 0x1b
        /*000e*/ 	.short	0x00ff


	//----- nvinfo : EIATTR_MERCURY_ISA_VERSION
	.align		4
        /*0010*/ 	.byte	0x03, 0x5f
        /*0012*/ 	.short	0x0101


	//----- nvinfo : EIATTR_VRC_CTA_INIT_COUNT
	.align		4
        /*0014*/ 	.byte	0x02, 0x4a
	.zero		1
	.zero		1


	//----- nvinfo : EIATTR_EXIT_INSTR_OFFSETS
	.align		4
        /*0018*/ 	.byte	0x04, 0x1c
        /*001a*/ 	.short	(.L_78 - .L_77)


	//   ....[0]....
.L_77:
        /*001c*/ 	.word	0x00000010


	//----- nvinfo : EIATTR_SW_WAR
	.align		4
.L_78:
        /*0020*/ 	.byte	0x04, 0x36
        /*0022*/ 	.short	(.L_80 - .L_79)
.L_79:
        /*0024*/ 	.word	0x00000008
.L_80:


//--------------------- .nv.info._Z2MVPiS_S_ii    --------------------------
	.section	.nv.info._Z2MVPiS_S_ii,"",@"SHT_CUDA_INFO"
	.sectionflags	@""
	.align	4


	//----- nvinfo : EIATTR_CUDA_API_VERSION
	.align		4
        /*0000*/ 	.byte	0x04, 0x37
        /*0002*/ 	.short	(.L_82 - .L_81)
.L_81:
        /*0004*/ 	.word	0x00000082


	//----- nvinfo : EIATTR_KPARAM_INFO
	.align		4
.L_82:
        /*0008*/ 	.byte	0x04, 0x17
        /*000a*/ 	.short	(.L_84 - .L_83)
.L_83:
        /*000c*/ 	.word	0x00000000
        /*0010*/ 	.short	0x0004
        /*0012*/ 	.short	0x001c
        /*0014*/ 	.byte	0x00, 0xf0, 0x11, 0x00


	//----- nvinfo : EIATTR_KPARAM_INFO
	.align		4
.L_84:
        /*0018*/ 	.byte	0x04, 0x17
        /*001a*/ 	.short	(.L_86 - .L_85)
.L_85:
        /*001c*/ 	.word	0x00000000
        /*0020*/ 	.short	0x0003
        /*0022*/ 	.short	0x0018
        /*0024*/ 	.byte	0x00, 0xf0, 0x11, 0x00


	//----- nvinfo : EIATTR_KPARAM_INFO
	.align		4
.L_86:
        /*0028*/ 	.byte	0x04, 0x17
        /*002a*/ 	.short	(.L_88 - .L_87)
.L_87:
        /*002c*/ 	.word	0x00000000
        /*0030*/ 	.short	0x0002
        /*0032*/ 	.short	0x0010
        /*0034*/ 	.byte	0x00, 0xf5, 0x21, 0x00


	//----- nvinfo : EIATTR_KPARAM_INFO
	.align		4
.L_88:
        /*0038*/ 	.byte	0x04, 0x17
        /*003a*/ 	.short	(.L_90 - .L_89)
.L_89:
        /*003c*/ 	.word	0x00000000
        /*0040*/ 	.short	0x0001
        /*0042*/ 	.short	0x0008
        /*0044*/ 	.byte	0x00, 0xf5, 0x21, 0x00


	//----- nvinfo : EIATTR_KPARAM_INFO
	.align		4
.L_90:
        /*0048*/ 	.byte	0x04, 0x17
        /*004a*/ 	.short	(.L_92 - .L_91)
.L_91:
        /*004c*/ 	.word	0x00000000
        /*0050*/ 	.short	0x0000
        /*0052*/ 	.short	0x0000
        /*0054*/ 	.byte	0x00, 0xf5, 0x21, 0x00


	//----- nvinfo : EIATTR_SPARSE_MMA_MASK
	.align		4
.L_92:
        /*0058*/ 	.byte	0x03, 0x50
        /*005a*/ 	.short	0x0000


	//----- nvinfo : EIATTR_MAXREG_COUNT
	.align		4
        /*005c*/ 	.byte	0x03, 0x1b
        /*005e*/ 	.short	0x00ff


	//----- nvinfo : EIATTR_MERCURY_ISA_VERSION
	.align		4
        /*0060*/ 	.byte	0x03, 0x5f
        /*0062*/ 	.short	0x0101


	//----- nvinfo : EIATTR_VRC_CTA_INIT_COUNT
	.align		4
        /*0064*/ 	.byte	0x02, 0x4a
	.zero		1
	.zero		1


	//----- nvinfo : EIATTR_EXIT_INSTR_OFFSETS
	.align		4
        /*0068*/ 	.byte	0x04, 0x1c
        /*006a*/ 	.short	(.L_94 - .L_93)


	//   ....[0]....
.L_93:
        /*006c*/ 	.word	0x00000070


	//   ....[1]....
        /*0070*/ 	.word	0x00000bd0


	//----- nvinfo : EIATTR_CBANK_PARAM_SIZE
	.align		4
.L_94:
        /*0074*/ 	.byte	0x03, 0x19
        /*0076*/ 	.short	0x0020


	//----- nvinfo : EIATTR_PARAM_CBANK
	.align		4
        /*0078*/ 	.byte	0x04, 0x0a
        /*007a*/ 	.short	(.L_96 - .L_95)
	.align		4
.L_95:
        /*007c*/ 	.word	index@(.nv.constant0._Z2MVPiS_S_ii)
        /*0080*/ 	.short	0x0380
        /*0082*/ 	.short	0x0020


	//----- nvinfo : EIATTR_SW_WAR
	.align		4
.L_96:
        /*0084*/ 	.byte	0x04, 0x36
        /*0086*/ 	.short	(.L_98 - .L_97)
.L_97:
        /*0088*/ 	.word	0x00000008
.L_98:


//--------------------- .nv.callgraph             --------------------------
	.section	.nv.callgraph,"",@"SHT_CUDA_CALLGRAPH"
	.align	4
	.sectionentsize	8
	.align		4
        /*0000*/ 	.word	0x00000000
	.align		4
        /*0004*/ 	.word	0xffffffff
	.align		4
        /*0008*/ 	.word	0x00000000
	.align		4
        /*000c*/ 	.word	0xfffffffe
	.align		4
        /*0010*/ 	.word	0x00000000
	.align		4
        /*0014*/ 	.word	0xfffffffd
	.align		4
        /*0018*/ 	.word	0x00000000
	.align		4
        /*001c*/ 	.word	0xfffffffc


//--------------------- .nv.constant4             --------------------------
	.section	.nv.constant4,"a",@progbits
	.align	8
	.align		8
.nv.constant4:
        /*0000*/ 	.dword	_ZN34_INTERNAL_bc5ae419_4_k_cu_a89048fa4cuda3std3__45__cpo5beginE
	.align		8
        /*0008*/ 	.dword	_ZN34_INTERNAL_bc5ae419_4_k_cu_a89048fa4cuda3std3__45__cpo3endE
	.align		8
        /*0010*/ 	.dword	_ZN34_INTERNAL_bc5ae419_4_k_cu_a89048fa4cuda3std3__45__cpo6cbeginE
	.align		8
        /*0018*/ 	.dword	_ZN34_INTERNAL_bc5ae419_4_k_cu_a89048fa4cuda3std3__45__cpo4cendE
	.align		8
        /*0020*/ 	.dword	_ZN34_INTERNAL_bc5ae419_4_k_cu_a89048fa4cuda3std3__45__cpo6rbeginE
	.align		8
        /*0028*/ 	.dword	_ZN34_INTERNAL_bc5ae419_4_k_cu_a89048fa4cuda3std3__45__cpo4rendE
	.align		8
        /*0030*/ 	.dword	_ZN34_INTERNAL_bc5ae419_4_k_cu_a89048fa4cuda3std3__45__cpo7crbeginE
	.align		8
        /*0038*/ 	.dword	_ZN34_INTERNAL_bc5ae419_4_k_cu_a89048fa4cuda3std3__45__cpo5crendE
	.align		8
        /*0040*/ 	.dword	_ZN34_INTERNAL_bc5ae419_4_k_cu_a89048fa4cuda3std3__436_GLOBAL__N__bc5ae419_4_k_cu_a89048fa6ignoreE
	.align		8
        /*0048*/ 	.dword	_ZN34_INTERNAL_bc5ae419_4_k_cu_a89048fa4cuda3std3__419piecewise_constructE
	.align		8
        /*0050*/ 	.dword	_ZN34_INTERNAL_bc5ae419_4_k_cu_a89048fa4cuda3std3__48in_placeE
	.align		8
        /*0058*/ 	.dword	_ZN34_INTERNAL_bc5ae419_4_k_cu_a89048fa4cuda3std3__420unreachable_sentinelE
	.align		8
        /*0060*/ 	.dword	_ZN34_INTERNAL_bc5ae419_4_k_cu_a89048fa4cuda3std3__47nulloptE
	.align		8
        /*0068*/ 	.dword	_ZN34_INTERNAL_bc5ae419_4_k_cu_a89048fa4cuda3std3__48unexpectE
	.align		8
        /*0070*/ 	.dword	_ZN34_INTERNAL_bc5ae419_4_k_cu_a89048fa4cuda3std6ranges3__45__cpo4swapE
	.align		8
        /*0078*/ 	.dword	_ZN34_INTERNAL_bc5ae419_4_k_cu_a89048fa4cuda3std6ranges3__45__cpo9iter_moveE
	.align		8
        /*0080*/ 	.dword	_ZN34_INTERNAL_bc5ae419_4_k_cu_a89048fa4cuda3std6ranges3__45__cpo5beginE
	.align		8
        /*0088*/ 	.dword	_ZN34_INTERNAL_bc5ae419_4_k_cu_a89048fa4cuda3std6ranges3__45__cpo3endE
	.align		8
        /*0090*/ 	.dword	_ZN34_INTERNAL_bc5ae419_4_k_cu_a89048fa4cuda3std6ranges3__45__cpo6cbeginE
	.align		8
        /*0098*/ 	.dword	_ZN34_INTERNAL_bc5ae419_4_k_cu_a89048fa4cuda3std6ranges3__45__cpo4cendE
	.align		8
        /*00a0*/ 	.dword	_ZN34_INTERNAL_bc5ae419_4_k_cu_a89048fa4cuda3std6ranges3__45__cpo7advanceE
	.align		8
        /*00a8*/ 	.dword	_ZN34_INTERNAL_bc5ae419_4_k_cu_a89048fa4cuda3std6ranges3__45__cpo9iter_swapE
	.align		8
        /*00b0*/ 	.dword	_ZN34_INTERNAL_bc5ae419_4_k_cu_a89048fa4cuda3std6ranges3__45__cpo4nextE
	.align		8
        /*00b8*/ 	.dword	_ZN34_INTERNAL_bc5ae419_4_k_cu_a89048fa4cuda3std6ranges3__45__cpo4prevE
	.align		8
        /*00c0*/ 	.dword	_ZN34_INTERNAL_bc5ae419_4_k_cu_a89048fa4cuda3std6ranges3__45__cpo4dataE
	.align		8
        /*00c8*/ 	.dword	_ZN34_INTERNAL_bc5ae419_4_k_cu_a89048fa4cuda3std6ranges3__45__cpo5cdataE
	.align		8
        /*00d0*/ 	.dword	_ZN34_INTERNAL_bc5ae419_4_k_cu_a89048fa4cuda3std6ranges3__45__cpo4sizeE
	.align		8
        /*00d8*/ 	.dword	_ZN34_INTERNAL_bc5ae419_4_k_cu_a89048fa4cuda3std6ranges3__45__cpo5ssizeE
	.align		8
        /*00e0*/ 	.dword	_ZN34_INTERNAL_bc5ae419_4_k_cu_a89048fa4cuda3std6ranges3__45__cpo8distanceE
	.align		8
        /*00e8*/ 	.dword	_ZN34_INTERNAL_bc5ae419_4_k_cu_a89048fa6thrust24THRUST_300001_SM_1000_NS8cuda_cub3parE
	.align		8
        /*00f0*/ 	.dword	_ZN34_INTERNAL_bc5ae419_4_k_cu_a89048fa6thrust24THRUST_300001_SM_1000_NS8cuda_cub10par_nosyncE
	.align		8
        /*00f8*/ 	.dword	_ZN34_INTERNAL_bc5ae419_4_k_cu_a89048fa6thrust24THRUST_300001_SM_1000_NS6system6detail10sequential3seqE
	.align		8
        /*0100*/ 	.dword	_ZN34_INTERNAL_bc5ae419_4_k_cu_a89048fa6thrust24THRUST_300001_SM_1000_NS12placeholders2_1E
	.align		8
        /*0108*/ 	.dword	_ZN34_INTERNAL_bc5ae419_4_k_cu_a89048fa6thrust24THRUST_300001_SM_1000_NS12placeholders2_2E
	.align		8
        /*0110*/ 	.dword	_ZN34_INTERNAL_bc5ae419_4_k_cu_a89048fa6thrust24THRUST_300001_SM_1000_NS12placeholders2_3E
	.align		8
        /*0118*/ 	.dword	_ZN34_INTERNAL_bc5ae419_4_k_cu_a89048fa6thrust24THRUST_300001_SM_1000_NS12placeholders2_4E
	.align		8
        /*0120*/ 	.dword	_ZN34_INTERNAL_bc5ae419_4_k_cu_a89048fa6thrust24THRUST_300001_SM_1000_NS12placeholders2_5E
	.align		8
        /*0128*/ 	.dword	_ZN34_INTERNAL_bc5ae419_4_k_cu_a89048fa6thrust24THRUST_300001_SM_1000_NS12placeholders2_6E
	.align		8
        /*0130*/ 	.dword	_ZN34_INTERNAL_bc5ae419_4_k_cu_a89048fa6thrust24THRUST_300001_SM_1000_NS12placeholders2_7E
	.align		8
        /*0138*/ 	.dword	_ZN34_INTERNAL_bc5ae419_4_k_cu_a89048fa6thrust24THRUST_300001_SM_1000_NS12placeholders2_8E
	.align		8
        /*0140*/ 	.dword	_ZN34_INTERNAL_bc5ae419_4_k_cu_a89048fa6thrust24THRUST_300001_SM_1000_NS12placeholders2_9E
	.align		8
        /*0148*/ 	.dword	_ZN34_INTERNAL_bc5ae419_4_k_cu_a89048fa6thrust24THRUST_300001_SM_1000_NS12placeholders3_10E
	.align		8
        /*0150*/ 	.dword	_ZN34_INTERNAL_bc5ae419_4_k_cu_a89048fa6thrust24THRUST_300001_SM_1000_NS3seqE


//--------------------- .text._ZN3cub18CUB_300001_SM_10006detail8for_each13static_kernelINS2_12policy_hub_t12policy_500_tEmN6thrust24THRUST_300001_SM_1000_NS8cuda_cub20__uninitialized_fill7functorINS7_10device_ptrIiEEiEEEEvT0_T1_ --------------------------
	.section	.text._ZN3cub18CUB_300001_SM_10006detail8for_each13static_kernelINS2_12policy_hub_t12policy_500_tEmN6thrust24THRUST_300001_SM_1000_NS8cuda_cub20__uninitialized_fill7functorINS7_10device_ptrIiEEiEEEEvT0_T1_,"ax",@progbits
	.align	128
        .global         _ZN3cub18CUB_300001_SM_10006detail8for_each13static_kernelINS2_12policy_hub_t12policy_500_tEmN6thrust24THRUST_300001_SM_1000_NS8cuda_cub20__uninitialized_fill7functorINS7_10device_ptrIiEEiEEEEvT0_T1_
        .type           _ZN3cub18CUB_300001_SM_10006detail8for_each13static_kernelINS2_12policy_hub_t12policy_500_tEmN6thrust24THRUST_300001_SM_1000_NS8cuda_cub20__uninitialized_fill7functorINS7_10device_ptrIiEEiEEEEvT0_T1_,@function
        .size           _ZN3cub18CUB_300001_SM_10006detail8for_each13static_kernelINS2_12policy_hub_t12policy_500_tEmN6thrust24THRUST_300001_SM_1000_NS8cuda_cub20__uninitialized_fill7functorINS7_10device_ptrIiEEiEEEEvT0_T1_,(.L_x_10 - _ZN3cub18CUB_300001_SM_10006detail8for_each13static_kernelINS2_12policy_hub_t12policy_500_tEmN6thrust24THRUST_300001_SM_1000_NS8cuda_cub20__uninitialized_fill7functorINS7_10device_ptrIiEEiEEEEvT0_T1_)
        .other          _ZN3cub18CUB_300001_SM_10006detail8for_each13static_kernelINS2_12policy_hub_t12policy_500_tEmN6thrust24THRUST_300001_SM_1000_NS8cuda_cub20__uninitialized_fill7functorINS7_10device_ptrIiEEiEEEEvT0_T1_,@"STO_CUDA_ENTRY STV_DEFAULT"
_ZN3cub18CUB_300001_SM_10006detail8for_each13static_kernelINS2_12policy_hub_t12policy_500_tEmN6thrust24THRUST_300001_SM_1000_NS8cuda_cub20__uninitialized_fill7functorINS7_10device_ptrIiEEiEEEEvT0_T1_:
.text._ZN3cub18CUB_300001_SM_10006detail8for_each13static_kernelINS2_12policy_hub_t12policy_500_tEmN6thrust24THRUST_300001_SM_1000_NS8cuda_cub20__uninitialized_fill7functorINS7_10device_ptrIiEEiEEEEvT0_T1_:
[----:B------:R-:W-:Y:S08]  /*0000*/  LDC R1, c[0x0][0x37c] ;  /* 0x0000df00ff017b82 */ /* 0x000ff00000000800 */
[----:B------:R-:W0:Y:S01]  /*0010*/  S2UR UR4, SR_CTAID.X ;  /* 0x00000000000479c3 */ /* 0x000e220000002500 */
[----:B------:R-:W1:Y:S01]  /*0020*/  LDCU.64 UR6, c[0x0][0x380] ;  /* 0x00007000ff0677ac */ /* 0x000e620008000a00 */
[----:B------:R-:W2:Y:S01]  /*0030*/  LDCU.64 UR8, c[0x0][0x358] ;  /* 0x00006b00ff0877ac */ /* 0x000ea20008000a00 */
[----:B0-----:R-:W-:-:S04]  /*0040*/  UIMAD.WIDE.U32 UR4, UR4, 0x200, URZ ;  /* 0x00000200040478a5 */ /* 0x001fc8000f8e00ff */
[----:B-1----:R-:W-:-:S04]  /*0050*/  UIADD3 UR6, UP0, UPT, -UR4, UR6, URZ ;  /* 0x0000000604067290 */ /* 0x002fc8000ff1e1ff */
[----:B------:R-:W-:Y:S02]  /*0060*/  UIADD3.X UR7, UPT, UPT, ~UR5, UR7, URZ, UP0, !UPT ;  /* 0x0000000705077290 */ /* 0x000fe400087fe5ff */
[----:B------:R-:W-:-:S04]  /*0070*/  UISETP.GE.U32.AND UP0, UPT, UR6, 0x200, UPT ;  /* 0x000002000600788c */ /* 0x000fc8000bf06070 */
[----:B------:R-:W-:-:S09]  /*0080*/  UISETP.GE.U32.AND.EX UP0, UPT, UR7, URZ, UPT, UP0 ;  /* 0x000000ff0700728c */ /* 0x000fd2000bf06100 */
[----:B--2---:R-:W-:Y:S05]  /*0090*/  BRA.U !UP0, `(.L_x_0) ;  /* 0x0000000108287547 */ /* 0x004fea000b800000 */
[----:B------:R-:W0:Y:S01]  /*00a0*/  S2R R0, SR_TID.X ;  /* 0x0000000000007919 */ /* 0x000e220000002100 */
[----:B------:R-:W1:Y:S01]  /*00b0*/  LDCU.64 UR6, c[0x0][0x388] ;  /* 0x00007100ff0677ac */ /* 0x000e620008000a00 */
[----:B------:R-:W2:Y:S01]  /*00c0*/  LDC R5, c[0x0][0x390] ;  /* 0x0000e400ff057b82 */ /* 0x000ea20000000800 */
[----:B0-----:R-:W-:-:S05]  /*00d0*/  IADD3 R0, P0, PT, R0, UR4, RZ ;  /* 0x0000000400007c10 */ /* 0x001fca000ff1e0ff */
[----:B------:R-:W-:Y:S01]  /*00e0*/  IMAD.X R3, RZ, RZ, UR5, P0 ;  /* 0x00000005ff037e24 */ /* 0x000fe200080e06ff */
[----:B-1----:R-:W-:-:S04]  /*00f0*/  LEA R2, P0, R0, UR6, 0x2 ;  /* 0x0000000600027c11 */ /* 0x002fc8000f8010ff */
[----:B------:R-:W-:-:S05]  /*0100*/  LEA.HI.X R3, R0, UR7, R3, 0x2, P0 ;  /* 0x0000000700037c11 */ /* 0x000fca00080f1403 */
[----:B--2---:R-:W-:Y:S04]  /*0110*/  STG.E desc[UR8][R2.64], R5 ;  /* 0x0000000502007986 */ /* 0x004fe8000c101908 */
[----:B------:R-:W-:Y:S01]  /*0120*/  STG.E desc[UR8][R2.64+0x400], R5 ;  /* 0x0004000502007986 */ /* 0x000fe2000c101908 */
[----:B------:R-:W-:Y:S05]  /*0130*/  EXIT ;  /* 0x000000000000794d */ /* 0x000fea0003800000 */
.L_x_0:
[----:B------:R-:W0:Y:S01]  /*0140*/  S2R R0, SR_TID.X ;  /* 0x0000000000007919 */ /* 0x000e220000002100 */
[----:B------:R-:W-:Y:S01]  /*0150*/  IMAD.U32 R2, RZ, RZ, UR7 ;  /* 0x00000007ff027e24 */ /* 0x000fe2000f8e00ff */
[----:B------:R-:W1:Y:S01]  /*0160*/  LDCU.64 UR10, c[0x0][0x388] ;  /* 0x00007100ff0a77ac */ /* 0x000e620008000a00 */
[----:B------:R-:W-:Y:S01]  /*0170*/  IMAD.U32 R4, RZ, RZ, UR7 ;  /* 0x00000007ff047e24 */ /* 0x000fe2000f8e00ff */
[----:B0-----:R-:W-:-:S04]  /*0180*/  ISETP.LT.U32.AND P0, PT, R0, UR6, PT ;  /* 0x0000000600007c0c */ /* 0x001fc8000bf01070 */
[----:B------:R-:W-:Y:S01]  /*0190*/  ISETP.GT.U32.AND.EX P0, PT, R2, RZ, PT, P0 ;  /* 0x000000ff0200720c */ /* 0x000fe20003f04100 */
[C---:B------:R-:W-:Y:S01]  /*01a0*/  VIADD R2, R0.reuse, 0x100 ;  /* 0x0000010000027836 */ /* 0x040fe20000000000 */
[----:B------:R-:W-:-:S04]  /*01b0*/  IADD3 R0, P2, PT, R0, UR4, RZ ;  /* 0x0000000400007c10 */ /* 0x000fc8000ff5e0ff */
[----:B------:R-:W-:Y:S01]  /*01c0*/  ISETP.LT.U32.AND P1, PT, R2, UR6, PT ;  /* 0x0000000602007c0c */ /* 0x000fe2000bf21070 */
[----:B------:R-:W-:Y:S01]  /*01d0*/  IMAD.X R3, RZ, RZ, UR5, P2 ;  /* 0x00000005ff037e24 */ /* 0x000fe200090e06ff */
[----:B-1----:R-:W-:Y:S02]  /*01e0*/  LEA R2, P2, R0, UR10, 0x2 ;  /* 0x0000000a00027c11 */ /* 0x002fe4000f8410ff */
[----:B------:R-:W-:Y:S02]  /*01f0*/  ISETP.GT.U32.AND.EX P1, PT, R4, RZ, PT, P1 ;  /* 0x000000ff0400720c */ /* 0x000fe40003f24110 */
[----:B------:R-:W-:Y:S01]  /*0200*/  LEA.HI.X R3, R0, UR11, R3, 0x2, P2 ;  /* 0x0000000b00037c11 */ /* 0x000fe200090f1403 */
[----:B------:R-:W0:Y:S04]  /*0210*/  @P0 LDC R5, c[0x0][0x390] ;  /* 0x0000e400ff050b82 */ /* 0x000e280000000800 */
[----:B0-----:R0:W-:Y:S06]  /*0220*/  @P0 STG.E desc[UR8][R2.64], R5 ;  /* 0x0000000502000986 */ /* 0x0011ec000c101908 */
[----:B------:R-:W-:Y:S05]  /*0230*/  @!P1 EXIT ;  /* 0x000000000000994d */ /* 0x000fea0003800000 */
[----:B0-----:R-:W0:Y:S02]  /*0240*/  LDC R5, c[0x0][0x390] ;  /* 0x0000e400ff057b82 */ /* 0x001e240000000800 */
[----:B0-----:R-:W-:Y:S01]  /*0250*/  STG.E desc[UR8][R2.64+0x400], R5 ;  /* 0x0004000502007986 */ /* 0x001fe2000c101908 */
[----:B------:R-:W-:Y:S05]  /*0260*/  EXIT ;  /* 0x000000000000794d */ /* 0x000fea0003800000 */
.L_x_1:
[----:B------:R-:W-:-:S00]  /*0270*/  BRA `(.L_x_1) ;  /* 0xfffffffc00fc7947 */ /* 0x000fc0000383ffff */
[----:B------:R-:W-:-:S00]  /*0280*/  NOP ;  /* 0x0000000000007918 */ /* 0x000fc00000000000 */
[----:B------:R-:W-:-:S00]  /*0290*/  NOP ;  /* 0x0000000000007918 */ /* 0x000fc00000000000 */
[----:B------:R-:W-:-:S00]  /*02a0*/  NOP ;  /* 0x0000000000007918 */ /* 0x000fc00000000000 */
[----:B------:R-:W-:-:S00]  /*02b0*/  NOP ;  /* 0x0000000000007918 */ /* 0x000fc00000000000 */
[----:B------:R-:W-:-:S00]  /*02c0*/  NOP ;  /* 0x0000000000007918 */ /* 0x000fc00000000000 */
[----:B------:R-:W-:-:S00]  /*02d0*/  NOP ;  /* 0x0000000000007918 */ /* 0x000fc00000000000 */
[----:B------:R-:W-:-:S00]  /*02e0*/  NOP ;  /* 0x0000000000007918 */ /* 0x000fc00000000000 */
[----:B------:R-:W-:-:S00]  /*02f0*/  NOP ;  /* 0x0000000000007918 */ /* 0x000fc00000000000 */
.L_x_10:


//--------------------- .text._ZN3cub18CUB_300001_SM_10006detail11EmptyKernelIvEEvv --------------------------
	.section	.text._ZN3cub18CUB_300001_SM_10006detail11EmptyKernelIvEEvv,"ax",@progbits
	.align	128
        .global         _ZN3cub18CUB_300001_SM_10006detail11EmptyKernelIvEEvv
        .type           _ZN3cub18CUB_300001_SM_10006detail11EmptyKernelIvEEvv,@function
        .size           _ZN3cub18CUB_300001_SM_10006detail11EmptyKernelIvEEvv,(.L_x_11 - _ZN3cub18CUB_300001_SM_10006detail11EmptyKernelIvEEvv)
        .other          _ZN3cub18CUB_300001_SM_10006detail11EmptyKernelIvEEvv,@"STO_CUDA_ENTRY STV_DEFAULT"
_ZN3cub18CUB_300001_SM_10006detail11EmptyKernelIvEEvv:
.text._ZN3cub18CUB_300001_SM_10006detail11EmptyKernelIvEEvv:
[----:B------:R-:W-:Y:S01]  /*0000*/  LDC R1, c[0x0][0x37c] ;  /* 0x0000df00ff017b82 */ /* 0x000fe20000000800 */
[----:B------:R-:W-:Y:S05]  /*0010*/  EXIT ;  /* 0x000000000000794d */ /* 0x000fea0003800000 */
.L_x_2:
        /* <DEDUP_REMOVED lines=14> */
.L_x_11:


//--------------------- .text._Z2MVPiS_S_ii       --------------------------
	.section	.text._Z2MVPiS_S_ii,"ax",@progbits
	.align	128
        .global         _Z2MVPiS_S_ii
        .type           _Z2MVPiS_S_ii,@function
        .size           _Z2MVPiS_S_ii,(.L_x_12 - _Z2MVPiS_S_ii)
        .other          _Z2MVPiS_S_ii,@"STO_CUDA_ENTRY STV_DEFAULT"
_Z2MVPiS_S_ii:
.text._Z2MVPiS_S_ii:
[----:B------:R-:W-:Y:S01]  /*0000*/  LDC R1, c[0x0][0x37c] ;  /* 0x0000df00ff017b82 */ /* 0x000fe20000000800 */
[----:B------:R-:W0:Y:S07]  /*0010*/  S2R R3, SR_TID.X ;  /* 0x0000000000037919 */ /* 0x000e2e0000002100 */
[----:B------:R-:W0:Y:S08]  /*0020*/  S2UR UR4, SR_CTAID.X ;  /* 0x00000000000479c3 */ /* 0x000e300000002500 */
[----:B------:R-:W0:Y:S08]  /*0030*/  LDC R2, c[0x0][0x360] ;  /* 0x0000d800ff027b82 */ /* 0x000e300000000800 */
[----:B------:R-:W1:Y:S01]  /*0040*/  LDC R0, c[0x0][0x39c] ;  /* 0x0000e700ff007b82 */ /* 0x000e620000000800 */
[----:B0-----:R-:W-:-:S05]  /*0050*/  IMAD R3, R2, UR4, R3 ;  /* 0x0000000402037c24 */ /* 0x001fca000f8e0203 */
[----:B-1----:R-:W-:-:S13]  /*0060*/  ISETP.GE.AND P0, PT, R3, R0, PT ;  /* 0x000000000300720c */ /* 0x002fda0003f06270 */
[----:B------:R-:W-:Y:S05]  /*0070*/  @P0 EXIT ;  /* 0x000000000000094d */ /* 0x000fea0003800000 */
[----:B------:R-:W0:Y:S01]  /*0080*/  LDCU UR6, c[0x0][0x398] ;  /* 0x00007300ff0677ac */ /* 0x000e220008000800 */
[----:B------:R-:W-:Y:S01]  /*0090*/  HFMA2 R17, -RZ, RZ, 0, 0 ;  /* 0x00000000ff117431 */ /* 0x000fe200000001ff */
[----:B------:R-:W1:Y:S01]  /*00a0*/  LDCU.64 UR10, c[0x0][0x358] ;  /* 0x00006b00ff0a77ac */ /* 0x000e620008000a00 */
[----:B0-----:R-:W-:-:S09]  /*00b0*/  UISETP.GE.AND UP0, UPT, UR6, 0x1, UPT ;  /* 0x000000010600788c */ /* 0x001fd2000bf06270 */
[----:B-1----:R-:W-:Y:S05]  /*00c0*/  BRA.U !UP0, `(.L_x_3) ;  /* 0x0000000908b47547 */ /* 0x002fea000b800000 */
[----:B------:R-:W-:Y:S01]  /*00d0*/  UISETP.GE.U32.AND UP1, UPT, UR6, 0x10, UPT ;  /* 0x000000100600788c */ /* 0x000fe2000bf26070 */
[----:B------:R-:W-:Y:S01]  /*00e0*/  MOV R2, RZ ;  /* 0x000000ff00027202 */ /* 0x000fe20000000f00 */
[----:B------:R-:W-:Y:S01]  /*00f0*/  ULOP3.LUT UR7, UR6, 0xf, URZ, 0xc0, !UPT ;  /* 0x0000000f06077892 */ /* 0x000fe2000f8ec0ff */
[----:B------:R-:W-:-:S03]  /*0100*/  MOV R17, RZ ;  /* 0x000000ff00117202 */ /* 0x000fc60000000f00 */
[----:B------:R-:W-:-:S03]  /*0110*/  UISETP.NE.AND UP0, UPT, UR7, URZ, UPT ;  /* 0x000000ff0700728c */ /* 0x000fc6000bf05270 */
[----:B------:R-:W-:Y:S08]  /*0120*/  BRA.U !UP1, `(.L_x_4) ;  /* 0x0000000509447547 */ /* 0x000ff0000b800000 */
[----:B------:R-:W0:Y:S01]  /*0130*/  LDCU.64 UR4, c[0x0][0x380] ;  /* 0x00007000ff0477ac */ /* 0x000e220008000a00 */
[----:B------:R-:W-:Y:S02]  /*0140*/  MOV R17, RZ ;  /* 0x000000ff00117202 */ /* 0x000fe40000000f00 */
[----:B------:R-:W-:Y:S01]  /*0150*/  MOV R5, R3 ;  /* 0x0000000300057202 */ /* 0x000fe20000000f00 */
[----:B------:R-:W-:-:S04]  /*0160*/  ULOP3.LUT UR8, UR6, 0x7ffffff0, URZ, 0xc0, !UPT ;  /* 0x7ffffff006087892 */ /* 0x000fc8000f8ec0ff */
[----:B------:R-:W-:Y:S02]  /*0170*/  UIADD3 UR9, UPT, UPT, -UR8, URZ, URZ ;  /* 0x000000ff08097290 */ /* 0x000fe4000fffe1ff */
[----:B------:R-:W-:Y:S01]  /*0180*/  MOV R2, UR8 ;  /* 0x0000000800027c02 */ /* 0x000fe20008000f00 */
[----:B0-----:R-:W-:-:S04]  /*0190*/  UIADD3 UR4, UP1, UPT, UR4, 0x20, URZ ;  /* 0x0000002004047890 */ /* 0x001fc8000ff3e0ff */
[----:B------:R-:W-:Y:S02]  /*01a0*/  UIADD3.X UR5, UPT, UPT, URZ, UR5, URZ, UP1, !UPT ;  /* 0x00000005ff057290 */ /* 0x000fe40008ffe4ff */
[----:B------:R-:W-:-:S04]  /*01b0*/  MOV R10, UR4 ;  /* 0x00000004000a7c02 */ /* 0x000fc80008000f00 */
[----:B------:R-:W-:-:S07]  /*01c0*/  MOV R11, UR5 ;  /* 0x00000005000b7c02 */ /* 0x000fce0008000f00 */
.L_x_5:
[----:B------:R-:W0:Y:S01]  /*01d0*/  LDC.64 R8, c[0x0][0x388] ;  /* 0x0000e200ff087b82 */ /* 0x000e220000000a00 */
[----:B------:R-:W2:Y:S04]  /*01e0*/  LDG.E R26, desc[UR10][R10.64+-0x20] ;  /* 0xffffe00a0a1a7981 */ /* 0x000ea8000c1e1900 */
[----:B------:R-:W3:Y:S04]  /*01f0*/  LDG.E R19, desc[UR10][R10.64+-0x1c] ;  /* 0xffffe40a0a137981 */ /* 0x000ee8000c1e1900 */
[----:B------:R-:W4:Y:S04]  /*0200*/  LDG.E R27, desc[UR10][R10.64+-0x18] ;  /* 0xffffe80a0a1b7981 */ /* 0x000f28000c1e1900 */
[----:B------:R-:W5:Y:S04]  /*0210*/  LDG.E R4, desc[UR10][R10.64+-0x14] ;  /* 0xffffec0a0a047981 */ /* 0x000f68000c1e1900 */
[----:B------:R-:W5:Y:S01]  /*0220*/  LDG.E R20, desc[UR10][R10.64+-0x8] ;  /* 0xfffff80a0a147981 */ /* 0x000f62000c1e1900 */
[----:B0-----:R-:W-:-:S05]  /*0230*/  IMAD.WIDE R8, R5, 0x4, R8 ;  /* 0x0000000405087825 */ /* 0x001fca00078e0208 */
[----:B------:R-:W2:Y:S01]  /*0240*/  LDG.E R16, desc[UR10][R8.64] ;  /* 0x0000000a08107981 */ /* 0x000ea2000c1e1900 */
[----:B------:R-:W-:-:S05]  /*0250*/  IMAD.WIDE R12, R0, 0x4, R8 ;  /* 0x00000004000c7825 */ /* 0x000fca00078e0208 */
[----:B------:R-:W3:Y:S01]  /*0260*/  LDG.E R18, desc[UR10][R12.64] ;  /* 0x0000000a0c127981 */ /* 0x000ee2000c1e1900 */
[----:B------:R-:W-:-:S03]  /*0270*/  IMAD.WIDE R22, R0, 0x4, R12 ;  /* 0x0000000400167825 */ /* 0x000fc600078e020c */
[----:B------:R-:W5:Y:S01]  /*0280*/  LDG.E R9, desc[UR10][R10.64+-0x10] ;  /* 0xfffff00a0a097981 */ /* 0x000f62000c1e1900 */
[----:B------:R-:W-:-:S03]  /*0290*/  IMAD.WIDE R14, R0, 0x4, R22 ;  /* 0x00000004000e7825 */ /* 0x000fc600078e0216 */
[----:B------:R-:W4:Y:S04]  /*02a0*/  LDG.E R24, desc[UR10][R22.64] ;  /* 0x0000000a16187981 */ /* 0x000f28000c1e1900 */
[----:B------:R-:W5:Y:S01]  /*02b0*/  LDG.E R7, desc[UR10][R14.64] ;  /* 0x0000000a0e077981 */ /* 0x000f62000c1e1900 */
[----:B------:R-:W-:-:S03]  /*02c0*/  IMAD.WIDE R28, R0, 0x4, R14 ;  /* 0x00000004001c7825 */ /* 0x000fc600078e020e */
[----:B------:R-:W5:Y:S04]  /*02d0*/  LDG.E R8, desc[UR10][R10.64+-0xc] ;  /* 0xfffff40a0a087981 */ /* 0x000f68000c1e1900 */
[----:B------:R0:W5:Y:S02]  /*02e0*/  LDG.E R6, desc[UR10][R28.64] ;  /* 0x0000000a1c067981 */ /* 0x000164000c1e1900 */
[----:B0-----:R-:W-:-:S05]  /*02f0*/  IMAD.WIDE R28, R0, 0x4, R28 ;  /* 0x00000004001c7825 */ /* 0x001fca00078e021c */
[----:B------:R-:W5:Y:S01]  /*0300*/  LDG.E R21, desc[UR10][R28.64] ;  /* 0x0000000a1c157981 */ /* 0x000f62000c1e1900 */
[----:B------:R-:W-:-:S05]  /*0310*/  IMAD.WIDE R22, R0, 0x4, R28 ;  /* 0x0000000400167825 */ /* 0x000fca00078e021c */
[----:B------:R0:W5:Y:S01]  /*0320*/  LDG.E R25, desc[UR10][R22.64] ;  /* 0x0000000a16197981 */ /* 0x000162000c1e1900 */
[----:B------:R-:W-:-:S03]  /*0330*/  IMAD.WIDE R12, R0, 0x4, R22 ;  /* 0x00000004000c7825 */ /* 0x000fc600078e0216 */
[----:B------:R-:W5:Y:S01]  /*0340*/  LDG.E R29, desc[UR10][R10.64+-0x4] ;  /* 0xfffffc0a0a1d7981 */ /* 0x000f62000c1e1900 */
[----:B------:R-:W-:-:S03]  /*0350*/  IMAD.WIDE R14, R0, 0x4, R12 ;  /* 0x00000004000e7825 */ /* 0x000fc600078e020c */
[----:B------:R-:W5:Y:S04]  /*0360*/  LDG.E R28, desc[UR10][R10.64+0x18] ;  /* 0x0000180a0a1c7981 */ /* 0x000f68000c1e1900 */
[----:B------:R-:W5:Y:S04]  /*0370*/  LDG.E R12, desc[UR10][R12.64] ;  /* 0x0000000a0c0c7981 */ /* 0x000f68000c1e1900 */
[----:B------:R-:W5:Y:S01]  /*0380*/  LDG.E R13, desc[UR10][R10.64+0x8] ;  /* 0x0000080a0a0d7981 */ /* 0x000f62000c1e1900 */
[----:B--2---:R-:W-:Y:S02]  /*0390*/  IMAD R26, R26, R16, R17 ;  /* 0x000000101a1a7224 */ /* 0x004fe400078e0211 */
[----:B------:R-:W-:-:S02]  /*03a0*/  IMAD.WIDE R16, R0, 0x4, R14 ;  /* 0x0000000400107825 */ /* 0x000fc400078e020e */
[----:B------:R-:W2:Y:S02]  /*03b0*/  LDG.E R14, desc[UR10][R14.64] ;  /* 0x0000000a0e0e7981 */ /* 0x000ea4000c1e1900 */
[----:B---3--:R-:W-:Y:S02]  /*03c0*/  IMAD R26, R19, R18, R26 ;  /* 0x00000012131a7224 */ /* 0x008fe400078e021a */
[C---:B------:R-:W-:Y:S02]  /*03d0*/  IMAD.WIDE R18, R0.reuse, 0x4, R16 ;  /* 0x0000000400127825 */ /* 0x040fe400078e0210 */
[----:B------:R-:W3:Y:S02]  /*03e0*/  LDG.E R16, desc[UR10][R16.64] ;  /* 0x0000000a10107981 */ /* 0x000ee4000c1e1900 */
[----:B0-----:R-:W-:Y:S02]  /*03f0*/  IMAD.WIDE R22, R0, 0x4, R18 ;  /* 0x0000000400167825 */ /* 0x001fe400078e0212 */
[----:B------:R-:W3:Y:S02]  /*0400*/  LDG.E R15, desc[UR10][R10.64+0xc] ;  /* 0x00000c0a0a0f7981 */ /* 0x000ee4000c1e1900 */
[----:B----4-:R-:W-:-:S02]  /*0410*/  IMAD R26, R27, R24, R26 ;  /* 0x000000181b1a7224 */ /* 0x010fc400078e021a */
[----:B------:R-:W4:Y:S04]  /*0420*/  LDG.E R18, desc[UR10][R18.64] ;  /* 0x0000000a12127981 */ /* 0x000f28000c1e1900 */
[----:B------:R-:W2:Y:S01]  /*0430*/  LDG.E R24, desc[UR10][R10.64] ;  /* 0x0000000a0a187981 */ /* 0x000ea2000c1e1900 */
[----:B-----5:R-:W-:Y:S02]  /*0440*/  IMAD R7, R4, R7, R26 ;  /* 0x0000000704077224 */ /* 0x020fe400078e021a */
[C---:B------:R-:W-:Y:S01]  /*0450*/  IMAD.WIDE R26, R0.reuse, 0x4, R22 ;  /* 0x00000004001a7825 */ /* 0x040fe200078e0216 */
[----:B------:R-:W3:Y:S03]  /*0460*/  LDG.E R4, desc[UR10][R10.64+0x4] ;  /* 0x0000040a0a047981 */ /* 0x000ee6000c1e1900 */
[----:B------:R-:W-:Y:S01]  /*0470*/  IMAD R9, R9, R6, R7 ;  /* 0x0000000609097224 */ /* 0x000fe200078e0207 */
[----:B------:R-:W5:Y:S01]  /*0480*/  LDG.E R22, desc[UR10][R22.64] ;  /* 0x0000000a16167981 */ /* 0x000f62000c1e1900 */
[----:B------:R-:W-:-:S03]  /*0490*/  IMAD.WIDE R6, R0, 0x4, R26 ;  /* 0x0000000400067825 */ /* 0x000fc600078e021a */
[----:B------:R-:W5:Y:S04]  /*04a0*/  LDG.E R26, desc[UR10][R26.64] ;  /* 0x0000000a1a1a7981 */ /* 0x000f68000c1e1900 */
[----:B------:R-:W5:Y:S01]  /*04b0*/  LDG.E R17, desc[UR10][R10.64+0x10] ;  /* 0x0000100a0a117981 */ /* 0x000f62000c1e1900 */
[----:B------:R-:W-:Y:S02]  /*04c0*/  IMAD R21, R8, R21, R9 ;  /* 0x0000001508157224 */ /* 0x000fe400078e0209 */
[----:B------:R-:W-:Y:S01]  /*04d0*/  IMAD.WIDE R8, R0, 0x4, R6 ;  /* 0x0000000400087825 */ /* 0x000fe200078e0206 */
[----:B------:R-:W5:Y:S04]  /*04e0*/  LDG.E R23, desc[UR10][R10.64+0x14] ;  /* 0x0000140a0a177981 */ /* 0x000f68000c1e1900 */
[----:B------:R0:W5:Y:S04]  /*04f0*/  LDG.E R6, desc[UR10][R6.64] ;  /* 0x0000000a06067981 */ /* 0x000168000c1e1900 */
[----:B------:R-:W5:Y:S01]  /*0500*/  LDG.E R19, desc[UR10][R8.64] ;  /* 0x0000000a08137981 */ /* 0x000f62000c1e1900 */
[----:B0-----:R-:W-:-:S02]  /*0510*/  IMAD R7, R20, R25, R21 ;  /* 0x0000001914077224 */ /* 0x001fc400078e0215 */
[----:B------:R-:W-:Y:S01]  /*0520*/  IMAD.WIDE R20, R0, 0x4, R8 ;  /* 0x0000000400147825 */ /* 0x000fe200078e0208 */
[----:B------:R0:W5:Y:S05]  /*0530*/  LDG.E R25, desc[UR10][R10.64+0x1c] ;  /* 0x00001c0a0a197981 */ /* 0x00016a000c1e1900 */
[----:B------:R-:W5:Y:S01]  /*0540*/  LDG.E R20, desc[UR10][R20.64] ;  /* 0x0000000a14147981 */ /* 0x000f62000c1e1900 */
[----:B------:R-:W-:Y:S01]  /*0550*/  IMAD R29, R29, R12, R7 ;  /* 0x0000000c1d1d7224 */ /* 0x000fe200078e0207 */
[----:B------:R-:W-:-:S04]  /*0560*/  UIADD3 UR9, UPT, UPT, UR9, 0x10, URZ ;  /* 0x0000001009097890 */ /* 0x000fc8000fffe0ff */
[----:B------:R-:W-:Y:S01]  /*0570*/  UISETP.NE.AND UP1, UPT, UR9, URZ, UPT ;  /* 0x000000ff0900728c */ /* 0x000fe2000bf25270 */
[----:B0-----:R-:W-:Y:S02]  /*0580*/  IADD3 R10, P0, PT, R10, 0x40, RZ ;  /* 0x000000400a0a7810 */ /* 0x001fe40007f1e0ff */
[----:B------:R-:W-:Y:S02]  /*0590*/  LEA R5, R0, R5, 0x4 ;  /* 0x0000000500057211 */ /* 0x000fe400078e20ff */
[----:B------:R-:W-:Y:S01]  /*05a0*/  IADD3.X R11, PT, PT, RZ, R11, RZ, P0, !PT ;  /* 0x0000000bff0b7210 */ /* 0x000fe200007fe4ff */
[----:B--2---:R-:W-:-:S04]  /*05b0*/  IMAD R29, R24, R14, R29 ;  /* 0x0000000e181d7224 */ /* 0x004fc800078e021d */
[----:B---3--:R-:W-:-:S04]  /*05c0*/  IMAD R4, R4, R16, R29 ;  /* 0x0000001004047224 */ /* 0x008fc800078e021d */
[----:B----4-:R-:W-:-:S04]  /*05d0*/  IMAD R4, R13, R18, R4 ;  /* 0x000000120d047224 */ /* 0x010fc800078e0204 */
[----:B-----5:R-:W-:-:S04]  /*05e0*/  IMAD R4, R15, R22, R4 ;  /* 0x000000160f047224 */ /* 0x020fc800078e0204 */
[----:B------:R-:W-:-:S04]  /*05f0*/  IMAD R4, R17, R26, R4 ;  /* 0x0000001a11047224 */ /* 0x000fc800078e0204 */
[----:B------:R-:W-:-:S04]  /*0600*/  IMAD R4, R23, R6, R4 ;  /* 0x0000000617047224 */ /* 0x000fc800078e0204 */
[----:B------:R-:W-:-:S04]  /*0610*/  IMAD R4, R28, R19, R4 ;  /* 0x000000131c047224 */ /* 0x000fc800078e0204 */
[----:B------:R-:W-:Y:S01]  /*0620*/  IMAD R17, R25, R20, R4 ;  /* 0x0000001419117224 */ /* 0x000fe200078e0204 */
[----:B------:R-:W-:Y:S06]  /*0630*/  BRA.U UP1, `(.L_x_5) ;  /* 0xfffffff901e47547 */ /* 0x000fec000b83ffff */
.L_x_4:
[----:B------:R-:W-:Y:S05]  /*0640*/  BRA.U !UP0, `(.L_x_3) ;  /* 0x0000000508547547 */ /* 0x000fea000b800000 */
[----:B------:R-:W-:Y:S02]  /*0650*/  UISETP.GE.U32.AND UP0, UPT, UR7, 0x8, UPT ;  /* 0x000000080700788c */ /* 0x000fe4000bf06070 */
[----:B------:R-:W-:-:S04]  /*0660*/  ULOP3.LUT UR5, UR6, 0x7, URZ, 0xc0, !UPT ;  /* 0x0000000706057892 */ /* 0x000fc8000f8ec0ff */
[----:B------:R-:W-:-:S03]  /*0670*/  UISETP.NE.AND UP1, UPT, UR5, URZ, UPT ;  /* 0x000000ff0500728c */ /* 0x000fc6000bf25270 */
[----:B------:R-:W-:Y:S08]  /*0680*/  BRA.U !UP0, `(.L_x_6) ;  /* 0x0000000108947547 */ /* 0x000ff0000b800000 */
[----:B------:R-:W0:Y:S01]  /*0690*/  LDC.64 R12, c[0x0][0x388] ;  /* 0x0000e200ff0c7b82 */ /* 0x000e220000000a00 */
[----:B------:R-:W-:-:S07]  /*06a0*/  IMAD R7, R2, R0, R3 ;  /* 0x0000000002077224 */ /* 0x000fce00078e0203 */
[----:B------:R-:W1:Y:S01]  /*06b0*/  LDC.64 R4, c[0x0][0x380] ;  /* 0x0000e000ff047b82 */ /* 0x000e620000000a00 */
[----:B0-----:R-:W-:-:S05]  /*06c0*/  IMAD.WIDE R12, R7, 0x4, R12 ;  /* 0x00000004070c7825 */ /* 0x001fca00078e020c */
[----:B------:R0:W2:Y:S01]  /*06d0*/  LDG.E R16, desc[UR10][R12.64] ;  /* 0x0000000a0c107981 */ /* 0x0000a2000c1e1900 */
[----:B------:R-:W-:-:S04]  /*06e0*/  IMAD.WIDE R14, R0, 0x4, R12 ;  /* 0x00000004000e7825 */ /* 0x000fc800078e020c */
[----:B-1----:R-:W-:Y:S01]  /*06f0*/  IMAD.WIDE.U32 R4, R2, 0x4, R4 ;  /* 0x0000000402047825 */ /* 0x002fe200078e0004 */
[----:B------:R1:W3:Y:S03]  /*0700*/  LDG.E R20, desc[UR10][R14.64] ;  /* 0x0000000a0e147981 */ /* 0x0002e6000c1e1900 */
[C---:B------:R-:W-:Y:S01]  /*0710*/  IMAD.WIDE R22, R0.reuse, 0x4, R14 ;  /* 0x0000000400167825 */ /* 0x040fe200078e020e */
[----:B------:R-:W2:Y:S04]  /*0720*/  LDG.E R18, desc[UR10][R4.64] ;  /* 0x0000000a04127981 */ /* 0x000ea8000c1e1900 */
[----:B------:R-:W3:Y:S01]  /*0730*/  LDG.E R19, desc[UR10][R4.64+0x4] ;  /* 0x0000040a04137981 */ /* 0x000ee2000c1e1900 */
[----:B------:R-:W-:-:S03]  /*0740*/  IMAD.WIDE R8, R0, 0x4, R22 ;  /* 0x0000000400087825 */ /* 0x000fc600078e0216 */
[----:B------:R-:W4:Y:S01]  /*0750*/  LDG.E R22, desc[UR10][R22.64] ;  /* 0x0000000a16167981 */ /* 0x000f22000c1e1900 */
[----:B------:R-:W-:-:S03]  /*0760*/  IMAD.WIDE R10, R0, 0x4, R8 ;  /* 0x00000004000a7825 */ /* 0x000fc600078e0208 */
[----:B------:R-:W4:Y:S04]  /*0770*/  LDG.E R21, desc[UR10][R4.64+0x8] ;  /* 0x0000080a04157981 */ /* 0x000f28000c1e1900 */
[----:B------:R-:W5:Y:S01]  /*0780*/  LDG.E R9, desc[UR10][R8.64] ;  /* 0x0000000a08097981 */ /* 0x000f62000c1e1900 */
[----:B------:R-:W-:-:S03]  /*0790*/  IMAD.WIDE R6, R0, 0x4, R10 ;  /* 0x0000000400067825 */ /* 0x000fc600078e020a */
[----:B------:R-:W5:Y:S01]  /*07a0*/  LDG.E R24, desc[UR10][R4.64+0xc] ;  /* 0x00000c0a04187981 */ /* 0x000f62000c1e1900 */
[----:B0-----:R-:W-:-:S03]  /*07b0*/  IMAD.WIDE R12, R0, 0x4, R6 ;  /* 0x00000004000c7825 */ /* 0x001fc600078e0206 */
[----:B------:R-:W5:Y:S04]  /*07c0*/  LDG.E R10, desc[UR10][R10.64] ;  /* 0x0000000a0a0a7981 */ /* 0x000f68000c1e1900 */
[----:B------:R-:W5:Y:S01]  /*07d0*/  LDG.E R25, desc[UR10][R4.64+0x10] ;  /* 0x0000100a04197981 */ /* 0x000f62000c1e1900 */
[----:B-1----:R-:W-:-:S03]  /*07e0*/  IMAD.WIDE R14, R0, 0x4, R12 ;  /* 0x00000004000e7825 */ /* 0x002fc600078e020c */
[----:B------:R-:W5:Y:S04]  /*07f0*/  LDG.E R7, desc[UR10][R6.64] ;  /* 0x0000000a06077981 */ /* 0x000f68000c1e1900 */
[----:B------:R-:W5:Y:S04]  /*0800*/  LDG.E R26, desc[UR10][R4.64+0x14] ;  /* 0x0000140a041a7981 */ /* 0x000f68000c1e1900 */
[----:B------:R-:W5:Y:S04]  /*0810*/  LDG.E R12, desc[UR10][R12.64] ;  /* 0x0000000a0c0c7981 */ /* 0x000f68000c1e1900 */
[----:B------:R-:W5:Y:S04]  /*0820*/  LDG.E R23, desc[UR10][R4.64+0x18] ;  /* 0x0000180a04177981 */ /* 0x000f68000c1e1900 */
[----:B------:R-:W5:Y:S04]  /*0830*/  LDG.E R14, desc[UR10][R14.64] ;  /* 0x0000000a0e0e7981 */ /* 0x000f68000c1e1900 */
[----:B------:R-:W5:Y:S01]  /*0840*/  LDG.E R8, desc[UR10][R4.64+0x1c] ;  /* 0x00001c0a04087981 */ /* 0x000f62000c1e1900 */
[----:B------:R-:W-:Y:S01]  /*0850*/  IADD3 R2, PT, PT, R2, 0x8, RZ ;  /* 0x0000000802027810 */ /* 0x000fe20007ffe0ff */
[----:B--2---:R-:W-:-:S04]  /*0860*/  IMAD R16, R18, R16, R17 ;  /* 0x0000001012107224 */ /* 0x004fc800078e0211 */
[----:B---3--:R-:W-:-:S04]  /*0870*/  IMAD R16, R19, R20, R16 ;  /* 0x0000001413107224 */ /* 0x008fc800078e0210 */
[----:B----4-:R-:W-:-:S04]  /*0880*/  IMAD R16, R21, R22, R16 ;  /* 0x0000001615107224 */ /* 0x010fc800078e0210 */
[----:B-----5:R-:W-:-:S04]  /*0890*/  IMAD R9, R24, R9, R16 ;  /* 0x0000000918097224 */ /* 0x020fc800078e0210 */
[----:B------:R-:W-:-:S04]  /*08a0*/  IMAD R9, R25, R10, R9 ;  /* 0x0000000a19097224 */ /* 0x000fc800078e0209 */
[----:B------:R-:W-:-:S04]  /*08b0*/  IMAD R7, R26, R7, R9 ;  /* 0x000000071a077224 */ /* 0x000fc800078e0209 */
[----:B------:R-:W-:-:S04]  /*08c0*/  IMAD R7, R23, R12, R7 ;  /* 0x0000000c17077224 */ /* 0x000fc800078e0207 */
[----:B------:R-:W-:-:S07]  /*08d0*/  IMAD R17, R8, R14, R7 ;  /* 0x0000000e08117224 */ /* 0x000fce00078e0207 */
.L_x_6:
        /* <DEDUP_REMOVED lines=8> */
[----:B0-----:R-:W-:-:S04]  /*0960*/  IMAD.WIDE R6, R9, 0x4, R6 ;  /* 0x0000000409067825 */ /* 0x001fc800078e0206 */
[----:B------:R-:W-:Y:S02]  /*0970*/  IMAD.WIDE R8, R0, 0x4, R6 ;  /* 0x0000000400087825 */ /* 0x000fe400078e0206 */
[----:B------:R-:W2:Y:S02]  /*0980*/  LDG.E R6, desc[UR10][R6.64] ;  /* 0x0000000a06067981 */ /* 0x000ea4000c1e1900 */
[----:B-1----:R-:W-:-:S04]  /*0990*/  IMAD.WIDE.U32 R4, R2, 0x4, R4 ;  /* 0x0000000402047825 */ /* 0x002fc800078e0004 */
[C---:B------:R-:W-:Y:S01]  /*09a0*/  IMAD.WIDE R10, R0.reuse, 0x4, R8 ;  /* 0x00000004000a7825 */ /* 0x040fe200078e0208 */
[----:B------:R-:W2:Y:S04]  /*09b0*/  LDG.E R14, desc[UR10][R4.64] ;  /* 0x0000000a040e7981 */ /* 0x000ea8000c1e1900 */
[----:B------:R-:W3:Y:S01]  /*09c0*/  LDG.E R8, desc[UR10][R8.64] ;  /* 0x0000000a08087981 */ /* 0x000ee2000c1e1900 */
[----:B------:R-:W-:-:S03]  /*09d0*/  IMAD.WIDE R12, R0, 0x4, R10 ;  /* 0x00000004000c7825 */ /* 0x000fc600078e020a */
[----:B------:R-:W3:Y:S04]  /*09e0*/  LDG.E R15, desc[UR10][R4.64+0x4] ;  /* 0x0000040a040f7981 */ /* 0x000ee8000c1e1900 */
[----:B------:R-:W4:Y:S04]  /*09f0*/  LDG.E R10, desc[UR10][R10.64] ;  /* 0x0000000a0a0a7981 */ /* 0x000f28000c1e1900 */
[----:B------:R-:W4:Y:S04]  /*0a00*/  LDG.E R19, desc[UR10][R4.64+0x8] ;  /* 0x0000080a04137981 */ /* 0x000f28000c1e1900 */
[----:B------:R-:W5:Y:S04]  /*0a10*/  LDG.E R12, desc[UR10][R12.64] ;  /* 0x0000000a0c0c7981 */ /* 0x000f68000c1e1900 */
[----:B------:R-:W5:Y:S01]  /*0a20*/  LDG.E R21, desc[UR10][R4.64+0xc] ;  /* 0x00000c0a04157981 */ /* 0x000f62000c1e1900 */
[----:B------:R-:W-:Y:S01]  /*0a30*/  IADD3 R2, PT, PT, R2, 0x4, RZ ;  /* 0x0000000402027810 */ /* 0x000fe20007ffe0ff */
[----:B--2---:R-:W-:-:S04]  /*0a40*/  IMAD R14, R14, R6, R17 ;  /* 0x000000060e0e7224 */ /* 0x004fc800078e0211 */
[----:B---3--:R-:W-:-:S04]  /*0a50*/  IMAD R14, R15, R8, R14 ;  /* 0x000000080f0e7224 */ /* 0x008fc800078e020e */
[----:B----4-:R-:W-:-:S04]  /*0a60*/  IMAD R14, R19, R10, R14 ;  /* 0x0000000a130e7224 */ /* 0x010fc800078e020e */
[----:B-----5:R-:W-:-:S07]  /*0a70*/  IMAD R17, R21, R12, R14 ;  /* 0x0000000c15117224 */ /* 0x020fce00078e020e */
.L_x_7:
[----:B------:R-:W-:Y:S05]  /*0a80*/  BRA.U !UP1, `(.L_x_3) ;  /* 0x0000000109447547 */ /* 0x000fea000b800000 */
[----:B------:R-:W0:Y:S01]  /*0a90*/  LDC.64 R4, c[0x0][0x380] ;  /* 0x0000e000ff047b82 */ /* 0x000e220000000a00 */
[----:B------:R-:W-:Y:S01]  /*0aa0*/  IMAD R11, R2, R0, R3 ;  /* 0x00000000020b7224 */ /* 0x000fe200078e0203 */
[----:B------:R-:W-:-:S06]  /*0ab0*/  UIADD3 UR4, UPT, UPT, -UR4, URZ, URZ ;  /* 0x000000ff04047290 */ /* 0x000fcc000fffe1ff */
[----:B------:R-:W1:Y:S01]  /*0ac0*/  LDC.64 R8, c[0x0][0x388] ;  /* 0x0000e200ff087b82 */ /* 0x000e620000000a00 */
[----:B0-----:R-:W-:-:S03]  /*0ad0*/  IMAD.WIDE.U32 R4, R2, 0x4, R4 ;  /* 0x0000000402047825 */ /* 0x001fc600078e0004 */
[----:B------:R-:W-:Y:S02]  /*0ae0*/  MOV R6, R4 ;  /* 0x0000000400067202 */ /* 0x000fe40000000f00 */
[----:B------:R-:W-:-:S07]  /*0af0*/  MOV R7, R5 ;  /* 0x0000000500077202 */ /* 0x000fce0000000f00 */
.L_x_8:
[C---:B-1----:R-:W-:Y:S01]  /*0b00*/  IMAD.WIDE R4, R11.reuse, 0x4, R8 ;  /* 0x000000040b047825 */ /* 0x042fe200078e0208 */
[----:B------:R0:W2:Y:S05]  /*0b10*/  LDG.E R2, desc[UR10][R6.64] ;  /* 0x0000000a06027981 */ /* 0x0000aa000c1e1900 */
[----:B------:R-:W2:Y:S01]  /*0b20*/  LDG.E R4, desc[UR10][R4.64] ;  /* 0x0000000a04047981 */ /* 0x000ea2000c1e1900 */
[----:B------:R-:W-:Y:S01]  /*0b30*/  UIADD3 UR4, UPT, UPT, UR4, 0x1, URZ ;  /* 0x0000000104047890 */ /* 0x000fe2000fffe0ff */
[----:B------:R-:W-:-:S03]  /*0b40*/  IADD3 R11, PT, PT, R11, R0, RZ ;  /* 0x000000000b0b7210 */ /* 0x000fc60007ffe0ff */
[----:B------:R-:W-:Y:S01]  /*0b50*/  UISETP.NE.AND UP0, UPT, UR4, URZ, UPT ;  /* 0x000000ff0400728c */ /* 0x000fe2000bf05270 */
[----:B0-----:R-:W-:-:S04]  /*0b60*/  IADD3 R6, P0, PT, R6, 0x4, RZ ;  /* 0x0000000406067810 */ /* 0x001fc80007f1e0ff */
[----:B------:R-:W-:Y:S01]  /*0b70*/  IADD3.X R7, PT, PT, RZ, R7, RZ, P0, !PT ;  /* 0x00000007ff077210 */ /* 0x000fe200007fe4ff */
[----:B--2---:R-:W-:-:S03]  /*0b80*/  IMAD R17, R2, R4, R17 ;  /* 0x0000000402117224 */ /* 0x004fc600078e0211 */
[----:B------:R-:W-:Y:S05]  /*0b90*/  BRA.U UP0, `(.L_x_8) ;  /* 0xfffffffd00d87547 */ /* 0x000fea000b83ffff */
.L_x_3:
[----:B------:R-:W0:Y:S02]  /*0ba0*/  LDC.64 R4, c[0x0][0x390] ;  /* 0x0000e400ff047b82 */ /* 0x000e240000000a00 */
[----:B0-----:R-:W-:-:S05]  /*0bb0*/  IMAD.WIDE R2, R3, 0x4, R4 ;  /* 0x0000000403027825 */ /* 0x001fca00078e0204 */
[----:B------:R-:W-:Y:S01]  /*0bc0*/  STG.E desc[UR10][R2.64], R17 ;  /* 0x0000001102007986 */ /* 0x000fe2000c10190a */
[----:B------:R-:W-:Y:S05]  /*0bd0*/  EXIT ;  /* 0x000000000000794d */ /* 0x000fea0003800000 */
.L_x_9:
        /* <DEDUP_REMOVED lines=10> */
.L_x_12:


//--------------------- .nv.shared.reserved.0     --------------------------
	.section	.nv.shared.reserved.0,"aw",@nobits
	.weak		__nv_reservedSMEM_offset_0_alias
	.size		__nv_reservedSMEM_offset_0_alias, 0, 64
	.other		__nv_reservedSMEM_offset_0_alias,@"STO_CUDA_RESERVED_SHARED STV_DEFAULT"
__nv_reservedSMEM_offset_0_alias:
	.zero		0
	.zero		64


//--------------------- .nv.global                --------------------------
	.section	.nv.global,"aw",@nobits
.nv.global:
	.type		_ZN34_INTERNAL_bc5ae419_4_k_cu_a89048fa6thrust24THRUST_300001_SM_1000_NS3seqE,@object
	.size		_ZN34_INTERNAL_bc5ae419_4_k_cu_a89048fa6thrust24THRUST_300001_SM_1000_NS3seqE,(_ZN34_INTERNAL_bc5ae419_4_k_cu_a89048fa4cuda3std3__48in_placeE - _ZN34_INTERNAL_bc5ae419_4_k_cu_a89048fa6thrust24THRUST_300001_SM_1000_NS3seqE)
_ZN34_INTERNAL_bc5ae419_4_k_cu_a89048fa6thrust24THRUST_300001_SM_1000_NS3seqE:
	.zero		1
	.type		_ZN34_INTERNAL_bc5ae419_4_k_cu_a89048fa4cuda3std3__48in_placeE,@object
	.size		_ZN34_INTERNAL_bc5ae419_4_k_cu_a89048fa4cuda3std3__48in_placeE,(_ZN34_INTERNAL_bc5ae419_4_k_cu_a89048fa4cuda3std6ranges3__45__cpo4sizeE - _ZN34_INTERNAL_bc5ae419_4_k_cu_a89048fa4cuda3std3__48in_placeE)
_ZN34_INTERNAL_bc5ae419_4_k_cu_a89048fa4cuda3std3__48in_placeE:
	.zero		1
	.type		_ZN34_INTERNAL_bc5ae419_4_k_cu_a89048fa4cuda3std6ranges3__45__cpo4sizeE,@object
	.size		_ZN34_INTERNAL_bc5ae419_4_k_cu_a89048fa4cuda3std6ranges3__45__cpo4sizeE,(_ZN34_INTERNAL_bc5ae419_4_k_cu_a89048fa6thrust24THRUST_300001_SM_1000_NS12placeholders2_3E - _ZN34_INTERNAL_bc5ae419_4_k_cu_a89048fa4cuda3std6ranges3__45__cpo4sizeE)
_ZN34_INTERNAL_bc5ae419_4_k_cu_a89048fa4cuda3std6ranges3__45__cpo4sizeE:
	.zero		1
	.type		_ZN34_INTERNAL_bc5ae419_4_k_cu_a89048fa6thrust24THRUST_300001_SM_1000_NS12placeholders2_3E,@object
	.size		_ZN34_INTERNAL_bc5ae419_4_k_cu_a89048fa6thrust24THRUST_300001_SM_1000_NS12placeholders2_3E,(_ZN34_INTERNAL_bc5ae419_4_k_cu_a89048fa4cuda3std3__45__cpo6cbeginE - _ZN34_INTERNAL_bc5ae419_4_k_cu_a89048fa6thrust24THRUST_300001_SM_1000_NS12placeholders2_3E)
_ZN34_INTERNAL_bc5ae419_4_k_cu_a89048fa6thrust24THRUST_300001_SM_1000_NS12placeholders2_3E:
	.zero		1
	.type		_ZN34_INTERNAL_bc5ae419_4_k_cu_a89048fa4cuda3std3__45__cpo6cbeginE,@object
	.size		_ZN34_INTERNAL_bc5ae419_4_k_cu_a89048fa4cuda3std3__45__cpo6cbeginE,(_ZN34_INTERNAL_bc5ae419_4_k_cu_a89048fa4cuda3std6ranges3__45__cpo6cbeginE - _ZN34_INTERNAL_bc5ae419_4_k_cu_a89048fa4cuda3std3__45__cpo6cbeginE)
_ZN34_INTERNAL_bc5ae419_4_k_cu_a89048fa4cuda3std3__45__cpo6cbeginE:
	.zero		1
	.type		_ZN34_INTERNAL_bc5ae419_4_k_cu_a89048fa4cuda3std6ranges3__45__cpo6cbeginE,@object
	.size		_ZN34_INTERNAL_bc5ae419_4_k_cu_a89048fa4cuda3std6ranges3__45__cpo6cbeginE,(_ZN34_INTERNAL_bc5ae419_4_k_cu_a89048fa6thrust24THRUST_300001_SM_1000_NS12placeholders2_7E - _ZN34_INTERNAL_bc5ae419_4_k_cu_a89048fa4cuda3std6ranges3__45__cpo6cbeginE)
_ZN34_INTERNAL_bc5ae419_4_k_cu_a89048fa4cuda3std6ranges3__45__cpo6cbeginE:
	.zero		1
	.type		_ZN34_INTERNAL_bc5ae419_4_k_cu_a89048fa6thrust24THRUST_300001_SM_1000_NS12placeholders2_7E,@object
	.size		_ZN34_INTERNAL_bc5ae419_4_k_cu_a89048fa6thrust24THRUST_300001_SM_1000_NS12placeholders2_7E,(_ZN34_INTERNAL_bc5ae419_4_k_cu_a89048fa4cuda3std3__45__cpo7crbeginE - _ZN34_INTERNAL_bc5ae419_4_k_cu_a89048fa6thrust24THRUST_300001_SM_1000_NS12placeholders2_7E)
_ZN34_INTERNAL_bc5ae419_4_k_cu_a89048fa6thrust24THRUST_300001_SM_1000_NS12placeholders2_7E:
	.zero		1
	.type		_ZN34_INTERNAL_bc5ae419_4_k_cu_a89048fa4cuda3std3__45__cpo7crbeginE,@object
	.size		_ZN34_INTERNAL_bc5ae419_4_k_cu_a89048fa4cuda3std3__45__cpo7crbeginE,(_ZN34_INTERNAL_bc5ae419_4_k_cu_a89048fa4cuda3std6ranges3__45__cpo4nextE - _ZN34_INTERNAL_bc5ae419_4_k_cu_a89048fa4cuda3std3__45__cpo7crbeginE)
_ZN34_INTERNAL_bc5ae419_4_k_cu_a89048fa4cuda3std3__45__cpo7crbeginE:
	.zero		1
	.type		_ZN34_INTERNAL_bc5ae419_4_k_cu_a89048fa4cuda3std6ranges3__45__cpo4nextE,@object
	.size		_ZN34_INTERNAL_bc5ae419_4_k_cu_a89048fa4cuda3std6ranges3__45__cpo4nextE,(_ZN34_INTERNAL_bc5ae419_4_k_cu_a89048fa4cuda3std6ranges3__45__cpo4swapE - _ZN34_INTERNAL_bc5ae419_4_k_cu_a89048fa4cuda3std6ranges3__45__cpo4nextE)
_ZN34_INTERNAL_bc5ae419_4_k_cu_a89048fa4cuda3std6ranges3__45__cpo4nextE:
	.zero		1
	.type		_ZN34_INTERNAL_bc5ae419_4_k_cu_a89048fa4cuda3std6ranges3__45__cpo4swapE,@object
	.size		_ZN34_INTERNAL_bc5ae419_4_k_cu_a89048fa4cuda3std6ranges3__45__cpo4swapE,(_ZN34_INTERNAL_bc5ae419_4_k_cu_a89048fa6thrust24THRUST_300001_SM_1000_NS8cuda_cub10par_nosyncE - _ZN34_INTERNAL_bc5ae419_4_k_cu_a89048fa4cuda3std6ranges3__45__cpo4swapE)
_ZN34_INTERNAL_bc5ae419_4_k_cu_a89048fa4cuda3std6ranges3__45__cpo4swapE:
	.zero		1
	.type		_ZN34_INTERNAL_bc5ae419_4_k_cu_a89048fa6thrust24THRUST_300001_SM_1000_NS8cuda_cub10par_nosyncE,@object
	.size		_ZN34_INTERNAL_bc5ae419_4_k_cu_a89048fa6thrust24THRUST_300001_SM_1000_NS8cuda_cub10par_nosyncE,(_ZN34_INTERNAL_bc5ae419_4_k_cu_a89048fa6thrust24THRUST_300001_SM_1000_NS12placeholders2_9E - _ZN34_INTERNAL_bc5ae419_4_k_cu_a89048fa6thrust24THRUST_300001_SM_1000_NS8cuda_cub10par_nosyncE)
_ZN34_INTERNAL_bc5ae419_4_k_cu_a89048fa6thrust24THRUST_300001_SM_1000_NS8cuda_cub10par_nosyncE:
	.zero		1
	.type		_ZN34_INTERNAL_bc5ae419_4_k_cu_a89048fa6thrust24THRUST_300001_SM_1000_NS12placeholders2_9E,@object
	.size		_ZN34_INTERNAL_bc5ae419_4_k_cu_a89048fa6thrust24THRUST_300001_SM_1000_NS12placeholders2_9E,(_ZN34_INTERNAL_bc5ae419_4_k_cu_a89048fa4cuda3std3__436_GLOBAL__N__bc5ae419_4_k_cu_a89048fa6ignoreE - _ZN34_INTERNAL_bc5ae419_4_k_cu_a89048fa6thrust24THRUST_300001_SM_1000_NS12placeholders2_9E)
_ZN34_INTERNAL_bc5ae419_4_k_cu_a89048fa6thrust24THRUST_300001_SM_1000_NS12placeholders2_9E:
	.zero		1
	.type		_ZN34_INTERNAL_bc5ae419_4_k_cu_a89048fa4cuda3std3__436_GLOBAL__N__bc5ae419_4_k_cu_a89048fa6ignoreE,@object
	.size		_ZN34_INTERNAL_bc5ae419_4_k_cu_a89048fa4cuda3std3__436_GLOBAL__N__bc5ae419_4_k_cu_a89048fa6ignoreE,(_ZN34_INTERNAL_bc5ae419_4_k_cu_a89048fa4cuda3std6ranges3__45__cpo4dataE - _ZN34_INTERNAL_bc5ae419_4_k_cu_a89048fa4cuda3std3__436_GLOBAL__N__bc5ae419_4_k_cu_a89048fa6ignoreE)
_ZN34_INTERNAL_bc5ae419_4_k_cu_a89048fa4cuda3std3__436_GLOBAL__N__bc5ae419_4_k_cu_a89048fa6ignoreE:
	.zero		1
	.type		_ZN34_INTERNAL_bc5ae419_4_k_cu_a89048fa4cuda3std6ranges3__45__cpo4dataE,@object
	.size		_ZN34_INTERNAL_bc5ae419_4_k_cu_a89048fa4cuda3std6ranges3__45__cpo4dataE,(_ZN34_INTERNAL_bc5ae419_4_k_cu_a89048fa6thrust24THRUST_300001_SM_1000_NS12placeholders2_1E - _ZN34_INTERNAL_bc5ae419_4_k_cu_a89048fa4cuda3std6ranges3__45__cpo4dataE)
_ZN34_INTERNAL_bc5ae419_4_k_cu_a89048fa4cuda3std6ranges3__45__cpo4dataE:
	.zero		1
	.type		_ZN34_INTERNAL_bc5ae419_4_k_cu_a89048fa6thrust24THRUST_300001_SM_1000_NS12placeholders2_1E,@object
	.size		_ZN34_INTERNAL_bc5ae419_4_k_cu_a89048fa6thrust24THRUST_300001_SM_1000_NS12placeholders2_1E,(_ZN34_INTERNAL_bc5ae419_4_k_cu_a89048fa4cuda3std3__45__cpo5beginE - _ZN34_INTERNAL_bc5ae419_4_k_cu_a89048fa6thrust24THRUST_300001_SM_1000_NS12placeholders2_1E)
_ZN34_INTERNAL_bc5ae419_4_k_cu_a89048fa6thrust24THRUST_300001_SM_1000_NS12placeholders2_1E:
	.zero		1
	.type		_ZN34_INTERNAL_bc5ae419_4_k_cu_a89048fa4cuda3std3__45__cpo5beginE,@object
	.size		_ZN34_INTERNAL_bc5ae419_4_k_cu_a89048fa4cuda3std3__45__cpo5beginE,(_ZN34_INTERNAL_bc5ae419_4_k_cu_a89048fa4cuda3std6ranges3__45__cpo5beginE - _ZN34_INTERNAL_bc5ae419_4_k_cu_a89048fa4cuda3std3__45__cpo5beginE)
_ZN34_INTERNAL_bc5ae419_4_k_cu_a89048fa4cuda3std3__45__cpo5beginE:
	.zero		1
	.type		_ZN34_INTERNAL_bc5ae419_4_k_cu_a89048fa4cuda3std6ranges3__45__cpo5beginE,@object
	.size		_ZN34_INTERNAL_bc5ae419_4_k_cu_a89048fa4cuda3std6ranges3__45__cpo5beginE,(_ZN34_INTERNAL_bc5ae419_4_k_cu_a89048fa6thrust24THRUST_300001_SM_1000_NS12placeholders2_5E - _ZN34_INTERNAL_bc5ae419_4_k_cu_a89048fa4cuda3std6ranges3__45__cpo5beginE)
_ZN34_INTERNAL_bc5ae419_4_k_cu_a89048fa4cuda3std6ranges3__45__cpo5beginE:
	.zero		1
	.type		_ZN34_INTERNAL_bc5ae419_4_k_cu_a89048fa6thrust24THRUST_300001_SM_1000_NS12placeholders2_5E,@object
	.size		_ZN34_INTERNAL_bc5ae419_4_k_cu_a89048fa6thrust24THRUST_300001_SM_1000_NS12placeholders2_5E,(_ZN34_INTERNAL_bc5ae419_4_k_cu_a89048fa4cuda3std3__45__cpo6rbeginE - _ZN34_INTERNAL_bc5ae419_4_k_cu_a89048fa6thrust24THRUST_300001_SM_1000_NS12placeholders2_5E)
_ZN34_INTERNAL_bc5ae419_4_k_cu_a89048fa6thrust24THRUST_300001_SM_1000_NS12placeholders2_5E:
	.zero		1
	.type		_ZN34_INTERNAL_bc5ae419_4_k_cu_a89048fa4cuda3std3__45__cpo6rbeginE,@object
	.size		_ZN34_INTERNAL_bc5ae419_4_k_cu_a89048fa4cuda3std3__45__cpo6rbeginE,(_ZN34_INTERNAL_bc5ae419_4_k_cu_a89048fa4cuda3std6ranges3__45__cpo7advanceE - _ZN34_INTERNAL_bc5ae419_4_k_cu_a89048fa4cuda3std3__45__cpo6rbeginE)
_ZN34_INTERNAL_bc5ae419_4_k_cu_a89048fa4cuda3std3__45__cpo6rbeginE:
	.zero		1
	.type		_ZN34_INTERNAL_bc5ae419_4_k_cu_a89048fa4cuda3std6ranges3__45__cpo7advanceE,@object
	.size		_ZN34_INTERNAL_bc5ae419_4_k_cu_a89048fa4cuda3std6ranges3__45__cpo7advanceE,(_ZN34_INTERNAL_bc5ae419_4_k_cu_a89048fa4cuda3std3__47nulloptE - _ZN34_INTERNAL_bc5ae419_4_k_cu_a89048fa4cuda3std6ranges3__45__cpo7advanceE)
_ZN34_INTERNAL_bc5ae419_4_k_cu_a89048fa4cuda3std6ranges3__45__cpo7advanceE:
	.zero		1
	.type		_ZN34_INTERNAL_bc5ae419_4_k_cu_a89048fa4cuda3std3__47nulloptE,@object
	.size		_ZN34_INTERNAL_bc5ae419_4_k_cu_a89048fa4cuda3std3__47nulloptE,(_ZN34_INTERNAL_bc5ae419_4_k_cu_a89048fa4cuda3std6ranges3__45__cpo8distanceE - _ZN34_INTERNAL_bc5ae419_4_k_cu_a89048fa4cuda3std3__47nulloptE)
_ZN34_INTERNAL_bc5ae419_4_k_cu_a89048fa4cuda3std3__47nulloptE:
	.zero		1
	.type		_ZN34_INTERNAL_bc5ae419_4_k_cu_a89048fa4cuda3std6ranges3__45__cpo8distanceE,@object
	.size		_ZN34_INTERNAL_bc5ae419_4_k_cu_a89048fa4cuda3std6ranges3__45__cpo8distanceE,(_ZN34_INTERNAL_bc5ae419_4_k_cu_a89048fa6thrust24THRUST_300001_SM_1000_NS12placeholders3_10E - _ZN34_INTERNAL_bc5ae419_4_k_cu_a89048fa4cuda3std6ranges3__45__cpo8distanceE)
_ZN34_INTERNAL_bc5ae419_4_k_cu_a89048fa4cuda3std6ranges3__45__cpo8distanceE:
	.zero		1
	.type		_ZN34_INTERNAL_bc5ae419_4_k_cu_a89048fa6thrust24THRUST_300001_SM_1000_NS12placeholders3_10E,@object
	.size		_ZN34_INTERNAL_bc5ae419_4_k_cu_a89048fa6thrust24THRUST_300001_SM_1000_NS12placeholders3_10E,(_ZN34_INTERNAL_bc5ae419_4_k_cu_a89048fa4cuda3std3__419piecewise_constructE - _ZN34_INTERNAL_bc5ae419_4_k_cu_a89048fa6thrust24THRUST_300001_SM_1000_NS12placeholders3_10E)
_ZN34_INTERNAL_bc5ae419_4_k_cu_a89048fa6thrust24THRUST_300001_SM_1000_NS12placeholders3_10E:
	.zero		1
	.type		_ZN34_INTERNAL_bc5ae419_4_k_cu_a89048fa4cuda3std3__419piecewise_constructE,@object
	.size		_ZN34_INTERNAL_bc5ae419_4_k_cu_a89048fa4cuda3std3__419piecewise_constructE,(_ZN34_INTERNAL_bc5ae419_4_k_cu_a89048fa4cuda3std6ranges3__45__cpo5cdataE - _ZN34_INTERNAL_bc5ae419_4_k_cu_a89048fa4cuda3std3__419piecewise_constructE)
_ZN34_INTERNAL_bc5ae419_4_k_cu_a89048fa4cuda3std3__419piecewise_constructE:
	.zero		1
	.type		_ZN34_INTERNAL_bc5ae419_4_k_cu_a89048fa4cuda3std6ranges3__45__cpo5cdataE,@object
	.size		_ZN34_INTERNAL_bc5ae419_4_k_cu_a89048fa4cuda3std6ranges3__45__cpo5cdataE,(_ZN34_INTERNAL_bc5ae419_4_k_cu_a89048fa6thrust24THRUST_300001_SM_1000_NS12placeholders2_2E - _ZN34_INTERNAL_bc5ae419_4_k_cu_a89048fa4cuda3std6ranges3__45__cpo5cdataE)
_ZN34_INTERNAL_bc5ae419_4_k_cu_a89048fa4cuda3std6ranges3__45__cpo5cdataE:
	.zero		1
	.type		_ZN34_INTERNAL_bc5ae419_4_k_cu_a89048fa6thrust24THRUST_300001_SM_1000_NS12placeholders2_2E,@object
	.size		_ZN34_INTERNAL_bc5ae419_4_k_cu_a89048fa6thrust24THRUST_300001_SM_1000_NS12placeholders2_2E,(_ZN34_INTERNAL_bc5ae419_4_k_cu_a89048fa4cuda3std3__45__cpo3endE - _ZN34_INTERNAL_bc5ae419_4_k_cu_a89048fa6thrust24THRUST_300001_SM_1000_NS12placeholders2_2E)
_ZN34_INTERNAL_bc5ae419_4_k_cu_a89048fa6thrust24THRUST_300001_SM_1000_NS12placeholders2_2E:
	.zero		1
	.type		_ZN34_INTERNAL_bc5ae419_4_k_cu_a89048fa4cuda3std3__45__cpo3endE,@object
	.size		_ZN34_INTERNAL_bc5ae419_4_k_cu_a89048fa4cuda3std3__45__cpo3endE,(_ZN34_INTERNAL_bc5ae419_4_k_cu_a89048fa4cuda3std6ranges3__45__cpo3endE - _ZN34_INTERNAL_bc5ae419_4_k_cu_a89048fa4cuda3std3__45__cpo3endE)
_ZN34_INTERNAL_bc5ae419_4_k_cu_a89048fa4cuda3std3__45__cpo3endE:
	.zero		1
	.type		_ZN34_INTERNAL_bc5ae419_4_k_cu_a89048fa4cuda3std6ranges3__45__cpo3endE,@object
	.size		_ZN34_INTERNAL_bc5ae419_4_k_cu_a89048fa4cuda3std6ranges3__45__cpo3endE,(_ZN34_INTERNAL_bc5ae419_4_k_cu_a89048fa6thrust24THRUST_300001_SM_1000_NS12placeholders2_6E - _ZN34_INTERNAL_bc5ae419_4_k_cu_a89048fa4cuda3std6ranges3__45__cpo3endE)
_ZN34_INTERNAL_bc5ae419_4_k_cu_a89048fa4cuda3std6ranges3__45__cpo3endE:
	.zero		1
	.type		_ZN34_INTERNAL_bc5ae419_4_k_cu_a89048fa6thrust24THRUST_300001_SM_1000_NS12placeholders2_6E,@object
	.size		_ZN34_INTERNAL_bc5ae419_4_k_cu_a89048fa6thrust24THRUST_300001_SM_1000_NS12placeholders2_6E,(_ZN34_INTERNAL_bc5ae419_4_k_cu_a89048fa4cuda3std3__45__cpo4rendE - _ZN34_INTERNAL_bc5ae419_4_k_cu_a89048fa6thrust24THRUST_300001_SM_1000_NS12placeholders2_6E)
_ZN34_INTERNAL_bc5ae419_4_k_cu_a89048fa6thrust24THRUST_300001_SM_1000_NS12placeholders2_6E:
	.zero		1
	.type		_ZN34_INTERNAL_bc5ae419_4_k_cu_a89048fa4cuda3std3__45__cpo4rendE,@object
	.size		_ZN34_INTERNAL_bc5ae419_4_k_cu_a89048fa4cuda3std3__45__cpo4rendE,(_ZN34_INTERNAL_bc5ae419_4_k_cu_a89048fa4cuda3std6ranges3__45__cpo9iter_swapE - _ZN34_INTERNAL_bc5ae419_4_k_cu_a89048fa4cuda3std3__45__cpo4rendE)
_ZN34_INTERNAL_bc5ae419_4_k_cu_a89048fa4cuda3std3__45__cpo4rendE:
	.zero		1
	.type		_ZN34_INTERNAL_bc5ae419_4_k_cu_a89048fa4cuda3std6ranges3__45__cpo9iter_swapE,@object
	.size		_ZN34_INTERNAL_bc5ae419_4_k_cu_a89048fa4cuda3std6ranges3__45__cpo9iter_swapE,(_ZN34_INTERNAL_bc5ae419_4_k_cu_a89048fa4cuda3std3__48unexpectE - _ZN34_INTERNAL_bc5ae419_4_k_cu_a89048fa4cuda3std6ranges3__45__cpo9iter_swapE)
_ZN34_INTERNAL_bc5ae419_4_k_cu_a89048fa4cuda3std6ranges3__45__cpo9iter_swapE:
	.zero		1
	.type		_ZN34_INTERNAL_bc5ae419_4_k_cu_a89048fa4cuda3std3__48unexpectE,@object
	.size		_ZN34_INTERNAL_bc5ae419_4_k_cu_a89048fa4cuda3std3__48unexpectE,(_ZN34_INTERNAL_bc5ae419_4_k_cu_a89048fa6thrust24THRUST_300001_SM_1000_NS8cuda_cub3parE - _ZN34_INTERNAL_bc5ae419_4_k_cu_a89048fa4cuda3std3__48unexpectE)
_ZN34_INTERNAL_bc5ae419_4_k_cu_a89048fa4cuda3std3__48unexpectE:
	.zero		1
	.type		_ZN34_INTERNAL_bc5ae419_4_k_cu_a89048fa6thrust24THRUST_300001_SM_1000_NS8cuda_cub3parE,@object
	.size		_ZN34_INTERNAL_bc5ae419_4_k_cu_a89048fa6thrust24THRUST_300001_SM_1000_NS8cuda_cub3parE,(_ZN34_INTERNAL_bc5ae419_4_k_cu_a89048fa6thrust24THRUST_300001_SM_1000_NS12placeholders2_4E - _ZN34_INTERNAL_bc5ae419_4_k_cu_a89048fa6thrust24THRUST_300001_SM_1000_NS8cuda_cub3parE)
_ZN34_INTERNAL_bc5ae419_4_k_cu_a89048fa6thrust24THRUST_300001_SM_1000_NS8cuda_cub3parE:
	.zero		1
	.type		_ZN34_INTERNAL_bc5ae419_4_k_cu_a89048fa6thrust24THRUST_300001_SM_1000_NS12placeholders2_4E,@object
	.size		_ZN34_INTERNAL_bc5ae419_4_k_cu_a89048fa6thrust24THRUST_300001_SM_1000_NS12placeholders2_4E,(_ZN34_INTERNAL_bc5ae419_4_k_cu_a89048fa4cuda3std3__45__cpo4cendE - _ZN34_INTERNAL_bc5ae419_4_k_cu_a89048fa6thrust24THRUST_300001_SM_1000_NS12placeholders2_4E)
_ZN34_INTERNAL_bc5ae419_4_k_cu_a89048fa6thrust24THRUST_300001_SM_1000_NS12placeholders2_4E:
	.zero		1
	.type		_ZN34_INTERNAL_bc5ae419_4_k_cu_a89048fa4cuda3std3__45__cpo4cendE,@object
	.size		_ZN34_INTERNAL_bc5ae419_4_k_cu_a89048fa4cuda3std3__45__cpo4cendE,(_ZN34_INTERNAL_bc5ae419_4_k_cu_a89048fa4cuda3std6ranges3__45__cpo4cendE - _ZN34_INTERNAL_bc5ae419_4_k_cu_a89048fa4cuda3std3__45__cpo4cendE)
_ZN34_INTERNAL_bc5ae419_4_k_cu_a89048fa4cuda3std3__45__cpo4cendE:
	.zero		1
	.type		_ZN34_INTERNAL_bc5ae419_4_k_cu_a89048fa4cuda3std6ranges3__45__cpo4cendE,@object
	.size		_ZN34_INTERNAL_bc5ae419_4_k_cu_a89048fa4cuda3std6ranges3__45__cpo4cendE,(_ZN34_INTERNAL_bc5ae419_4_k_cu_a89048fa4cuda3std3__420unreachable_sentinelE - _ZN34_INTERNAL_bc5ae419_4_k_cu_a89048fa4cuda3std6ranges3__45__cpo4cendE)
_ZN34_INTERNAL_bc5ae419_4_k_cu_a89048fa4cuda3std6ranges3__45__cpo4cendE:
	.zero		1
	.type		_ZN34_INTERNAL_bc5ae419_4_k_cu_a89048fa4cuda3std3__420unreachable_sentinelE,@object
	.size		_ZN34_INTERNAL_bc5ae419_4_k_cu_a89048fa4cuda3std3__420unreachable_sentinelE,(_ZN34_INTERNAL_bc5ae419_4_k_cu_a89048fa4cuda3std6ranges3__45__cpo5ssizeE - _ZN34_INTERNAL_bc5ae419_4_k_cu_a89048fa4cuda3std3__420unreachable_sentinelE)
_ZN34_INTERNAL_bc5ae419_4_k_cu_a89048fa4cuda3std3__420unreachable_sentinelE:
	.zero		1
	.type		_ZN34_INTERNAL_bc5ae419_4_k_cu_a89048fa4cuda3std6ranges3__45__cpo5ssizeE,@object
	.size		_ZN34_INTERNAL_bc5ae419_4_k_cu_a89048fa4cuda3std6ranges3__45__cpo5ssizeE,(_ZN34_INTERNAL_bc5ae419_4_k_cu_a89048fa6thrust24THRUST_300001_SM_1000_NS12placeholders2_8E - _ZN34_INTERNAL_bc5ae419_4_k_cu_a89048fa4cuda3std6ranges3__45__cpo5ssizeE)
_ZN34_INTERNAL_bc5ae419_4_k_cu_a89048fa4cuda3std6ranges3__45__cpo5ssizeE:
	.zero		1
	.type		_ZN34_INTERNAL_bc5ae419_4_k_cu_a89048fa6thrust24THRUST_300001_SM_1000_NS12placeholders2_8E,@object
	.size		_ZN34_INTERNAL_bc5ae419_4_k_cu_a89048fa6thrust24THRUST_300001_SM_1000_NS12placeholders2_8E,(_ZN34_INTERNAL_bc5ae419_4_k_cu_a89048fa4cuda3std3__45__cpo5crendE - _ZN34_INTERNAL_bc5ae419_4_k_cu_a89048fa6thrust24THRUST_300001_SM_1000_NS12placeholders2_8E)
_ZN34_INTERNAL_bc5ae419_4_k_cu_a89048fa6thrust24THRUST_300001_SM_1000_NS12placeholders2_8E:
	.zero		1
	.type		_ZN34_INTERNAL_bc5ae419_4_k_cu_a89048fa4cuda3std3__45__cpo5crendE,@object
	.size		_ZN34_INTERNAL_bc5ae419_4_k_cu_a89048fa4cuda3std3__45__cpo5crendE,(_ZN34_INTERNAL_bc5ae419_4_k_cu_a89048fa4cuda3std6ranges3__45__cpo4prevE - _ZN34_INTERNAL_bc5ae419_4_k_cu_a89048fa4cuda3std3__45__cpo5crendE)
_ZN34_INTERNAL_bc5ae419_4_k_cu_a89048fa4cuda3std3__45__cpo5crendE:
	.zero		1
	.type		_ZN34_INTERNAL_bc5ae419_4_k_cu_a89048fa4cuda3std6ranges3__45__cpo4prevE,@object
	.size		_ZN34_INTERNAL_bc5ae419_4_k_cu_a89048fa4cuda3std6ranges3__45__cpo4prevE,(_ZN34_INTERNAL_bc5ae419_4_k_cu_a89048fa4cuda3std6ranges3__45__cpo9iter_moveE - _ZN34_INTERNAL_bc5ae419_4_k_cu_a89048fa4cuda3std6ranges3__45__cpo4prevE)
_ZN34_INTERNAL_bc5ae419_4_k_cu_a89048fa4cuda3std6ranges3__45__cpo4prevE:
	.zero		1
	.type		_ZN34_INTERNAL_bc5ae419_4_k_cu_a89048fa4cuda3std6ranges3__45__cpo9iter_moveE,@object
	.size		_ZN34_INTERNAL_bc5ae419_4_k_cu_a89048fa4cuda3std6ranges3__45__cpo9iter_moveE,(_ZN34_INTERNAL_bc5ae419_4_k_cu_a89048fa6thrust24THRUST_300001_SM_1000_NS6system6detail10sequential3seqE - _ZN34_INTERNAL_bc5ae419_4_k_cu_a89048fa4cuda3std6ranges3__45__cpo9iter_moveE)
_ZN34_INTERNAL_bc5ae419_4_k_cu_a89048fa4cuda3std6ranges3__45__cpo9iter_moveE:
	.zero		1
	.type		_ZN34_INTERNAL_bc5ae419_4_k_cu_a89048fa6thrust24THRUST_300001_SM_1000_NS6system6detail10sequential3seqE,@object
	.size		_ZN34_INTERNAL_bc5ae419_4_k_cu_a89048fa6thrust24THRUST_300001_SM_1000_NS6system6detail10sequential3seqE,(.L_31 - _ZN34_INTERNAL_bc5ae419_4_k_cu_a89048fa6thrust24THRUST_300001_SM_1000_NS6system6detail10sequential3seqE)
_ZN34_INTERNAL_bc5ae419_4_k_cu_a89048fa6thrust24THRUST_300001_SM_1000_NS6system6detail10sequential3seqE:
	.zero		1
.L_31:


//--------------------- .nv.constant0._ZN3cub18CUB_300001_SM_10006detail8for_each13static_kernelINS2_12policy_hub_t12policy_500_tEmN6thrust24THRUST_300001_SM_1000_NS8cuda_cub20__uninitialized_fill7functorINS7_10device_ptrIiEEiEEEEvT0_T1_ --------------------------
	.section	.nv.constant0._ZN3cub18CUB_300001_SM_10006detail8for_each13static_kernelINS2_12policy_hub_t12policy_500_tEmN6thrust24THRUST_300001_SM_1000_NS8cuda_cub20__uninitialized_fill7functorINS7_10device_ptrIiEEiEEEEvT0_T1_,"a",@progbits
	.sectionflags	@""
	.align	4
.nv.constant0._ZN3cub18CUB_300001_SM_10006detail8for_each13static_kernelINS2_12policy_hub_t12policy_500_tEmN6thrust24THRUST_300001_SM_1000_NS8cuda_cub20__uninitialized_fill7functorINS7_10device_ptrIiEEiEEEEvT0_T1_:
	.zero		920


//--------------------- .nv.constant0._ZN3cub18CUB_300001_SM_10006detail11EmptyKernelIvEEvv --------------------------
	.section	.nv.constant0._ZN3cub18CUB_300001_SM_10006detail11EmptyKernelIvEEvv,"a",@progbits
	.sectionflags	@""
	.align	4
.nv.constant0._ZN3cub18CUB_300001_SM_10006detail11EmptyKernelIvEEvv:
	.zero		896


//--------------------- .nv.constant0._Z2MVPiS_S_ii --------------------------
	.section	.nv.constant0._Z2MVPiS_S_ii,"a",@progbits
	.sectionflags	@""
	.align	4
.nv.constant0._Z2MVPiS_S_ii:
	.zero		928


//--------------------- SYMBOLS --------------------------

	.type		.nv.reservedSmem.offset0,@object
	.size		.nv.reservedSmem.offset0,0x4
